// auto-generated by cutlass_sweep.gemm — config: {"arch": "sm_90", "cluster_m": 1, "cluster_n": 2, "dtype": "fp16", "stages": 4, "tile_k": 128, "tile_m": 256, "tile_n": 128}
#include "cutlass/cutlass.h"
#include "cutlass/gemm/collective/collective_builder.hpp"
#include "cutlass/gemm/device/gemm_universal_adapter.h"
#include "cutlass/gemm/kernel/gemm_universal.hpp"
#include "cutlass/epilogue/collective/collective_builder.hpp"

using ElemA = cutlass::half_t;
using ElemB = cutlass::half_t;
using ElemCD = cutlass::half_t;
using Acc  = float;
using TileShape    = cute::Shape<cute::_256, cute::_128, cute::_128>;
using ClusterShape = cute::Shape<cute::_1, cute::_2, cute::_1>;

using CollectiveEpilogue = typename cutlass::epilogue::collective::CollectiveBuilder<
    cutlass::arch::Sm90, cutlass::arch::OpClassTensorOp,
    TileShape, ClusterShape,
    cutlass::epilogue::collective::EpilogueTileAuto,
    Acc, Acc,
    ElemCD, cutlass::layout::RowMajor, 128 / cutlass::sizeof_bits<ElemCD>::value,
    ElemCD, cutlass::layout::RowMajor, 128 / cutlass::sizeof_bits<ElemCD>::value,
    cutlass::epilogue::collective::EpilogueScheduleAuto
  >::CollectiveOp;

using CollectiveMainloop = typename cutlass::gemm::collective::CollectiveBuilder<
    cutlass::arch::Sm90, cutlass::arch::OpClassTensorOp,
    ElemA, cutlass::layout::RowMajor, 128 / cutlass::sizeof_bits<ElemA>::value,
    ElemB, cutlass::layout::ColumnMajor, 128 / cutlass::sizeof_bits<ElemB>::value,
    Acc,
    TileShape, ClusterShape,
    cutlass::gemm::collective::StageCount<4>,
    cutlass::gemm::collective::KernelScheduleAuto
  >::CollectiveOp;

using GemmKernel = cutlass::gemm::kernel::GemmUniversal<
    cute::Shape<int,int,int,int>,
    CollectiveMainloop,
    CollectiveEpilogue
>;
using Gemm = cutlass::gemm::device::GemmUniversalAdapter<GemmKernel>;

// Force the device kernel symbol into the cubin without needing a host main.
auto* _anchor = &cutlass::device_kernel<GemmKernel>;


// ===== COMPILED SASS (sm_90a) =====

	.target	sm_90a

	.elftype	@"ET_EXEC"


//--------------------- .note.nv.tkinfo           --------------------------
	.section	.note.nv.tkinfo,"",@"SHT_NOTE"
	.sectionflags	@"SHF_NOTE_NV_TKINFO"
	.tkinfo
        /*0018*/ 	.word	0x00000002
        /*0030*/ 	.string	""
        /*0030*/ 	.string	"ptxas"
        /*0030*/ 	.string	"Cuda compilation tools, release 13.0, V13.0.88"
        /*0030*/ 	.string	"Build cuda_13.0.r13.0/compiler.36424714_0"
        /*0030*/ 	.string	"-arch sm_90a -m 64 "



//--------------------- .note.nv.cuinfo           --------------------------
	.section	.note.nv.cuinfo,"",@"SHT_NOTE"
	.sectionflags	@"SHF_NOTE_NV_CUINFO"
        /*0018*/ 	.short	0x0002
        /*001a*/ 	.short	0x005a
        /*001c*/ 	.short	0x0082
	.zero		2


//--------------------- .nv.info                  --------------------------
	.section	.nv.info,"",@"SHT_CUDA_INFO"
	.align	4


	//----- nvinfo : EIATTR_REGCOUNT
	.align		4
        /*0000*/ 	.byte	0x04, 0x2f
        /*0002*/ 	.short	(.L_15 - .L_14)
	.align		4
.L_14:
        /*0004*/ 	.word	index@(_ZN7cutlass13device_kernelINS_4gemm6kernel13GemmUniversalIN4cute5tupleIJiiiiEEENS1_10collective13CollectiveMmaINS1_34MainloopSm90TmaGmmaWarpSpecializedILi4ENS5_IJNS4_1CILi1EEENSA_ILi2EEESB_EEENS1_35KernelTmaWarpSpecializedCooperativeEEENS5_IJNSA_ILi256EEENSA_ILi128EEESH_EEENS_6half_tENS5_IJlSB_lEEESJ_SK_NS4_8TiledMMAINS4_8MMA_AtomIJNS4_4SM904GMMA26MMA_64x128x16_F32F16F16_SSILNSO_5MajorE0ELSQ_0ELNSO_7ScaleInE1ELSR_1EEEEEENS4_6LayoutINS5_IJSC_SB_SB_EEENS5_IJSB_NSA_ILi0EEESW_EEEEENS5_IJNS4_10UnderscoreESZ_SZ_EEEEENS4_23SM90_TMA_LOAD_MULTICASTENS4_14ComposedLayoutINS4_7SwizzleILi3ELi4ELi3EEENS4_18smem_ptr_flag_bitsILi16EEENSU_INS5_IJNSA_ILi8EEENSA_ILi64EEEEEENS5_IJS19_SB_EEEEEEEvNS4_8identityENS4_13SM90_TMA_LOADES1D_vS1E_EENS_8epilogue10collective6detail29Sm90TmaWarpSpecializedAdapterINS1I_15DefaultEpilogueISJ_SK_SK_NS1H_6thread17LinearCombinationISJ_Li1EffLNS1M_9ScaleType4KindE0ELNS_15FloatRoundStyleE2ESJ_EENS1_15EpilogueDefaultEEEEEvvEEEEvNT_6ParamsE)
        /*0008*/ 	.word	0x000000a8


	//----- nvinfo : EIATTR_FRAME_SIZE
	.align		4
.L_15:
        /*000c*/ 	.byte	0x04, 0x11
        /*000e*/ 	.short	(.L_17 - .L_16)
	.align		4
.L_16:
        /*0010*/ 	.word	index@(_ZN7cutlass13device_kernelINS_4gemm6kernel13GemmUniversalIN4cute5tupleIJiiiiEEENS1_10collective13CollectiveMmaINS1_34MainloopSm90TmaGmmaWarpSpecializedILi4ENS5_IJNS4_1CILi1EEENSA_ILi2EEESB_EEENS1_35KernelTmaWarpSpecializedCooperativeEEENS5_IJNSA_ILi256EEENSA_ILi128EEESH_EEENS_6half_tENS5_IJlSB_lEEESJ_SK_NS4_8TiledMMAINS4_8MMA_AtomIJNS4_4SM904GMMA26MMA_64x128x16_F32F16F16_SSILNSO_5MajorE0ELSQ_0ELNSO_7ScaleInE1ELSR_1EEEEEENS4_6LayoutINS5_IJSC_SB_SB_EEENS5_IJSB_NSA_ILi0EEESW_EEEEENS5_IJNS4_10UnderscoreESZ_SZ_EEEEENS4_23SM90_TMA_LOAD_MULTICASTENS4_14ComposedLayoutINS4_7SwizzleILi3ELi4ELi3EEENS4_18smem_ptr_flag_bitsILi16EEENSU_INS5_IJNSA_ILi8EEENSA_ILi64EEEEEENS5_IJS19_SB_EEEEEEEvNS4_8identityENS4_13SM90_TMA_LOADES1D_vS1E_EENS_8epilogue10collective6detail29Sm90TmaWarpSpecializedAdapterINS1I_15DefaultEpilogueISJ_SK_SK_NS1H_6thread17LinearCombinationISJ_Li1EffLNS1M_9ScaleType4KindE0ELNS_15FloatRoundStyleE2ESJ_EENS1_15EpilogueDefaultEEEEEvvEEEEvNT_6ParamsE)
        /*0014*/ 	.word	0x00000000


	//----- nvinfo : EIATTR_MIN_STACK_SIZE
	.align		4
.L_17:
        /*0018*/ 	.byte	0x04, 0x12
        /*001a*/ 	.short	(.L_19 - .L_18)
	.align		4
.L_18:
        /*001c*/ 	.word	index@(_ZN7cutlass13device_kernelINS_4gemm6kernel13GemmUniversalIN4cute5tupleIJiiiiEEENS1_10collective13CollectiveMmaINS1_34MainloopSm90TmaGmmaWarpSpecializedILi4ENS5_IJNS4_1CILi1EEENSA_ILi2EEESB_EEENS1_35KernelTmaWarpSpecializedCooperativeEEENS5_IJNSA_ILi256EEENSA_ILi128EEESH_EEENS_6half_tENS5_IJlSB_lEEESJ_SK_NS4_8TiledMMAINS4_8MMA_AtomIJNS4_4SM904GMMA26MMA_64x128x16_F32F16F16_SSILNSO_5MajorE0ELSQ_0ELNSO_7ScaleInE1ELSR_1EEEEEENS4_6LayoutINS5_IJSC_SB_SB_EEENS5_IJSB_NSA_ILi0EEESW_EEEEENS5_IJNS4_10UnderscoreESZ_SZ_EEEEENS4_23SM90_TMA_LOAD_MULTICASTENS4_14ComposedLayoutINS4_7SwizzleILi3ELi4ELi3EEENS4_18smem_ptr_flag_bitsILi16EEENSU_INS5_IJNSA_ILi8EEENSA_ILi64EEEEEENS5_IJS19_SB_EEEEEEEvNS4_8identityENS4_13SM90_TMA_LOADES1D_vS1E_EENS_8epilogue10collective6detail29Sm90TmaWarpSpecializedAdapterINS1I_15DefaultEpilogueISJ_SK_SK_NS1H_6thread17LinearCombinationISJ_Li1EffLNS1M_9ScaleType4KindE0ELNS_15FloatRoundStyleE2ESJ_EENS1_15EpilogueDefaultEEEEEvvEEEEvNT_6ParamsE)
        /*0020*/ 	.word	0x00000000
.L_19:


//--------------------- .nv.compat                --------------------------
	.section	.nv.compat,"",@"SHT_CUDA_COMPAT_INFO"
	.align	4
        /*0000*/ 	.byte	0x02, 0x09, 0x01, 0x00, 0x02, 0x02, 0x04, 0x00, 0x02, 0x05, 0x05, 0x00, 0x03, 0x07, 0x01, 0x01
        /*0010*/ 	.byte	0x02, 0x03, 0x01, 0x00, 0x02, 0x06, 0x01, 0x00, 0x04, 0x0b, 0x08, 0x00, 0x00, 0x00, 0x00, 0x00
        /*0020*/ 	.byte	0x00, 0x00, 0x00, 0x00


//--------------------- .nv.info._ZN7cutlass13device_kernelINS_4gemm6kernel13GemmUniversalIN4cute5tupleIJiiiiEEENS1_10collective13CollectiveMmaINS1_34MainloopSm90TmaGmmaWarpSpecializedILi4ENS5_IJNS4_1CILi1EEENSA_ILi2EEESB_EEENS1_35KernelTmaWarpSpecializedCooperativeEEENS5_IJNSA_ILi256EEENSA_ILi128EEESH_EEENS_6half_tENS5_IJlSB_lEEESJ_SK_NS4_8TiledMMAINS4_8MMA_AtomIJNS4_4SM904GMMA26MMA_64x128x16_F32F16F16_SSILNSO_5MajorE0ELSQ_0ELNSO_7ScaleInE1ELSR_1EEEEEENS4_6LayoutINS5_IJSC_SB_SB_EEENS5_IJSB_NSA_ILi0EEESW_EEEEENS5_IJNS4_10UnderscoreESZ_SZ_EEEEENS4_23SM90_TMA_LOAD_MULTICASTENS4_14ComposedLayoutINS4_7SwizzleILi3ELi4ELi3EEENS4_18smem_ptr_flag_bitsILi16EEENSU_INS5_IJNSA_ILi8EEENSA_ILi64EEEEEENS5_IJS19_SB_EEEEEEEvNS4_8identityENS4_13SM90_TMA_LOADES1D_vS1E_EENS_8epilogue10collective6detail29Sm90TmaWarpSpecializedAdapterINS1I_15DefaultEpilogueISJ_SK_SK_NS1H_6thread17LinearCombinationISJ_Li1EffLNS1M_9ScaleType4KindE0ELNS_15FloatRoundStyleE2ESJ_EENS1_15EpilogueDefaultEEEEEvvEEEEvNT_6ParamsE --------------------------
	.section	.nv.info._ZN7cutlass13device_kernelINS_4gemm6kernel13GemmUniversalIN4cute5tupleIJiiiiEEENS1_10collective13CollectiveMmaINS1_34MainloopSm90TmaGmmaWarpSpecializedILi4ENS5_IJNS4_1CILi1EEENSA_ILi2EEESB_EEENS1_35KernelTmaWarpSpecializedCooperativeEEENS5_IJNSA_ILi256EEENSA_ILi128EEESH_EEENS_6half_tENS5_IJlSB_lEEESJ_SK_NS4_8TiledMMAINS4_8MMA_AtomIJNS4_4SM904GMMA26MMA_64x128x16_F32F16F16_SSILNSO_5MajorE0ELSQ_0ELNSO_7ScaleInE1ELSR_1EEEEEENS4_6LayoutINS5_IJSC_SB_SB_EEENS5_IJSB_NSA_ILi0EEESW_EEEEENS5_IJNS4_10UnderscoreESZ_SZ_EEEEENS4_23SM90_TMA_LOAD_MULTICASTENS4_14ComposedLayoutINS4_7SwizzleILi3ELi4ELi3EEENS4_18smem_ptr_flag_bitsILi16EEENSU_INS5_IJNSA_ILi8EEENSA_ILi64EEEEEENS5_IJS19_SB_EEEEEEEvNS4_8identityENS4_13SM90_TMA_LOADES1D_vS1E_EENS_8epilogue10collective6detail29Sm90TmaWarpSpecializedAdapterINS1I_15DefaultEpilogueISJ_SK_SK_NS1H_6thread17LinearCombinationISJ_Li1EffLNS1M_9ScaleType4KindE0ELNS_15FloatRoundStyleE2ESJ_EENS1_15EpilogueDefaultEEEEEvvEEEEvNT_6ParamsE,"",@"SHT_CUDA_INFO"
	.sectionflags	@""
	.align	4


	//----- nvinfo : EIATTR_CUDA_API_VERSION
	.align		4
        /*0000*/ 	.byte	0x04, 0x37
        /*0002*/ 	.short	(.L_21 - .L_20)
.L_20:
        /*0004*/ 	.word	0x00000082


	//----- nvinfo : EIATTR_KPARAM_INFO
	.align		4
.L_21:
        /*0008*/ 	.byte	0x04, 0x17
        /*000a*/ 	.short	(.L_23 - .L_22)
.L_22:
        /*000c*/ 	.word	0x00000000
        /*0010*/ 	.short	0x0000
        /*0012*/ 	.short	0x0070
        /*0014*/ 	.byte	0x00, 0xf0, 0x01, 0x10


	//----- nvinfo : EIATTR_SPARSE_MMA_MASK
	.align		4
.L_23:
        /*0018*/ 	.byte	0x03, 0x50
        /*001a*/ 	.short	0x0000


	//----- nvinfo : EIATTR_MAXREG_COUNT
	.align		4
        /*001c*/ 	.byte	0x03, 0x1b
        /*001e*/ 	.short	0x00a8


	//----- nvinfo : EIATTR_NUM_BARRIERS
	.align		4
        /*0020*/ 	.byte	0x02, 0x4c
        /*0022*/ 	.byte	0x01
	.zero		1


	//----- nvinfo : EIATTR_EXTERNS
	.align		4
        /*0024*/ 	.byte	0x04, 0x0f
        /*0026*/ 	.short	(.L_25 - .L_24)


	//   ....[0]....
	.align		4
.L_24:
        /*0028*/ 	.word	index@(__assertfail)


	//----- nvinfo : EIATTR_MERCURY_ISA_VERSION
	.align		4
.L_25:
        /*002c*/ 	.byte	0x03, 0x5f
        /*002e*/ 	.short	0x0101


	//----- nvinfo : EIATTR_INT_WARP_WIDE_INSTR_OFFSETS
	.align		4
        /*0030*/ 	.byte	0x04, 0x31
        /*0032*/ 	.short	(.L_27 - .L_26)


	//   ....[0]....
.L_26:
        /*0034*/ 	.word	0x00000420


	//   ....[1]....
        /*0038*/ 	.word	0x00000440


	//   ....[2]....
        /*003c*/ 	.word	0x00000610


	//   ....[3]....
        /*0040*/ 	.word	0x000024f0


	//----- nvinfo : EIATTR_COOP_GROUP_MASK_REGIDS
	.align		4
.L_27:
        /*0044*/ 	.byte	0x04, 0x29
        /*0046*/ 	.short	(.L_29 - .L_28)


	//   ....[0]....
.L_28:
        /*0048*/ 	.word	0xffffffff


	//   ....[1]....
        /*004c*/ 	.word	0xffffffff


	//   ....[2]....
        /*0050*/ 	.word	0xffffffff


	//   ....[3]....
        /*0054*/ 	.word	0xffffffff


	//   ....[4]....
        /*0058*/ 	.word	0xffffffff


	//   ....[5]....
        /*005c*/ 	.word	0xffffffff


	//----- nvinfo : EIATTR_COOP_GROUP_INSTR_OFFSETS
	.align		4
.L_29:
        /*0060*/ 	.byte	0x04, 0x28
        /*0062*/ 	.short	(.L_31 - .L_30)


	//   ....[0]....
.L_30:
        /*0064*/ 	.word	0x00000060


	//   ....[1]....
        /*0068*/ 	.word	0x00000070


	//   ....[2]....
        /*006c*/ 	.word	0x00000130


	//   ....[3]....
        /*0070*/ 	.word	0x000002d0


	//   ....[4]....
        /*0074*/ 	.word	0x00000780


	//   ....[5]....
        /*0078*/ 	.word	0x000011d0


	//----- nvinfo : EIATTR_REG_RECONFIG
	.align		4
.L_31:
        /*007c*/ 	.byte	0x01, 0x54
	.zero		2


	//----- nvinfo : EIATTR_SYSCALL_OFFSETS
	.align		4
        /*0080*/ 	.byte	0x04, 0x46
        /*0082*/ 	.short	(.L_33 - .L_32)


	//   ....[0]....
.L_32:
        /*0084*/ 	.word	0x00001390


	//----- nvinfo : EIATTR_MBARRIER_INSTR_OFFSETS
	.align		4
.L_33:
        /*0088*/ 	.byte	0x04, 0x39
        /*008a*/ 	.short	(.L_35 - .L_34)


	//   ....[0]....
.L_34:
        /*008c*/ 	.word	0x00000230
        /*0090*/ 	.word	0x000000ff
        /*0094*/ 	.word	0x00000000
        /*0098*/ 	.short	0x0100
        /*009a*/ 	.byte	0x08
	.zero		1


	//   ....[1]....
        /*009c*/ 	.word	0x00000240
        /*00a0*/ 	.word	0x000000ff
        /*00a4*/ 	.word	0x00000020
        /*00a8*/ 	.short	0x0100
        /*00aa*/ 	.byte	0x08
	.zero		1


	//   ....[2]....
        /*00ac*/ 	.word	0x00000250
        /*00b0*/ 	.word	0x000000ff
        /*00b4*/ 	.word	0x00000008
        /*00b8*/ 	.short	0x0100
        /*00ba*/ 	.byte	0x08
	.zero		1


	//   ....[3]....
        /*00bc*/ 	.word	0x00000260
        /*00c0*/ 	.word	0x000000ff
        /*00c4*/ 	.word	0x00000028
        /*00c8*/ 	.short	0x0100
        /*00ca*/ 	.byte	0x08
	.zero		1


	//   ....[4]....
        /*00cc*/ 	.word	0x00000270
        /*00d0*/ 	.word	0x000000ff
        /*00d4*/ 	.word	0x00000010
        /*00d8*/ 	.short	0x0100
        /*00da*/ 	.byte	0x08
	.zero		1


	//   ....[5]....
        /*00dc*/ 	.word	0x00000280
        /*00e0*/ 	.word	0x000000ff
        /*00e4*/ 	.word	0x00000030
        /*00e8*/ 	.short	0x0100
        /*00ea*/ 	.byte	0x08
	.zero		1


	//   ....[6]....
        /*00ec*/ 	.word	0x00000290
        /*00f0*/ 	.word	0x000000ff
        /*00f4*/ 	.word	0x00000018
        /*00f8*/ 	.short	0x0100
        /*00fa*/ 	.byte	0x08
	.zero		1


	//   ....[7]....
        /*00fc*/ 	.word	0x000002a0
        /*0100*/ 	.word	0x000000ff
        /*0104*/ 	.word	0x00000038
        /*0108*/ 	.short	0x0100
        /*010a*/ 	.byte	0x08
	.zero		1


	//   ....[8]....
        /*010c*/ 	.word	0x00000690
        /*0110*/ 	.word	0x000000ff
        /*0114*/ 	.word	0x00000050
        /*0118*/ 	.short	0x0100
        /*011a*/ 	.byte	0x06
	.zero		1


	//   ....[9]....
        /*011c*/ 	.word	0x00000720
        /*0120*/ 	.word	0x000000ff
        /*0124*/ 	.word	0x00000058
        /*0128*/ 	.short	0x0100
        /*012a*/ 	.byte	0x06
	.zero		1


	//   ....[10]....
        /*012c*/ 	.word	0x00001450
        /*0130*/ 	.word	0x00000003
        /*0134*/ 	.word	0x00000000
        /*0138*/ 	.short	0x010a
        /*013a*/ 	.byte	0x3f
	.zero		1


	//   ....[11]....
        /*013c*/ 	.word	0x00001490
        /*0140*/ 	.word	0x00000003
        /*0144*/ 	.word	0x00000000
        /*0148*/ 	.short	0x010a
        /*014a*/ 	.byte	0x3f
	.zero		1


	//   ....[12]....
        /*014c*/ 	.word	0x00001cb0
        /*0150*/ 	.word	0x00000005
        /*0154*/ 	.word	0x00000000
        /*0158*/ 	.short	0x010a
        /*015a*/ 	.byte	0x3f
	.zero		1


	//   ....[13]....
        /*015c*/ 	.word	0x00001cf0
        /*0160*/ 	.word	0x00000005
        /*0164*/ 	.word	0x00000000
        /*0168*/ 	.short	0x010a
        /*016a*/ 	.byte	0x3f
	.zero		1


	//   ....[14]....
        /*016c*/ 	.word	0x00002390
        /*0170*/ 	.word	0x00000005
        /*0174*/ 	.word	0x00000000
        /*0178*/ 	.short	0x0101
        /*017a*/ 	.byte	0x3f
	.zero		1


	//   ....[15]....
        /*017c*/ 	.word	0x00002570
        /*0180*/ 	.word	0x00000003
        /*0184*/ 	.word	0x00000000
        /*0188*/ 	.short	0x0101
        /*018a*/ 	.byte	0x3f
	.zero		1


	//   ....[16]....
        /*018c*/ 	.word	0x0000bdc0
        /*0190*/ 	.word	0x00000016
        /*0194*/ 	.word	0x00000020
        /*0198*/ 	.short	0x010a
        /*019a*/ 	.byte	0x3f
	.zero		1


	//   ....[17]....
        /*019c*/ 	.word	0x0000c250
        /*01a0*/ 	.word	0x00000005
        /*01a4*/ 	.word	0x00000058
        /*01a8*/ 	.short	0x0101
        /*01aa*/ 	.byte	0x3f
	.zero		1


	//   ....[18]....
        /*01ac*/ 	.word	0x0000c960
        /*01b0*/ 	.word	0x00000007
        /*01b4*/ 	.word	0x00000000
        /*01b8*/ 	.short	0x010a
        /*01ba*/ 	.byte	0x3f
	.zero		1


	//   ....[19]....
        /*01bc*/ 	.word	0x0000c9e0
        /*01c0*/ 	.word	0x00000008
        /*01c4*/ 	.word	0x00000000
        /*01c8*/ 	.short	0x010a
        /*01ca*/ 	.byte	0x3f
	.zero		1


	//   ....[20]....
        /*01cc*/ 	.word	0x0000ca70
        /*01d0*/ 	.word	0x0000000b
        /*01d4*/ 	.word	0x00000000
        /*01d8*/ 	.short	0x010a
        /*01da*/ 	.byte	0x3f
	.zero		1


	//   ....[21]....
        /*01dc*/ 	.word	0x0000cb00
        /*01e0*/ 	.word	0x00000003
        /*01e4*/ 	.word	0x00000000
        /*01e8*/ 	.short	0x010a
        /*01ea*/ 	.byte	0x3f
	.zero		1


	//   ....[22]....
        /*01ec*/ 	.word	0x0000cb60
        /*01f0*/ 	.word	0x00000003
        /*01f4*/ 	.word	0x00000000
        /*01f8*/ 	.short	0x010a
        /*01fa*/ 	.byte	0x3f
	.zero		1


	//   ....[23]....
        /*01fc*/ 	.word	0x0000cbb0
        /*0200*/ 	.word	0x00000005
        /*0204*/ 	.word	0x00000000
        /*0208*/ 	.short	0x010a
        /*020a*/ 	.byte	0x3f
	.zero		1


	//   ....[24]....
        /*020c*/ 	.word	0x0000cc80
        /*0210*/ 	.word	0x00000016
        /*0214*/ 	.word	0x00000020
        /*0218*/ 	.short	0x010a
        /*021a*/ 	.byte	0x3f
	.zero		1


	//   ....[25]....
        /*021c*/ 	.word	0x0000cd50
        /*0220*/ 	.word	0x00000007
        /*0224*/ 	.word	0x00000000
        /*0228*/ 	.short	0x010a
        /*022a*/ 	.byte	0x3f
	.zero		1


	//   ....[26]....
        /*022c*/ 	.word	0x0000cda0
        /*0230*/ 	.word	0x00000008
        /*0234*/ 	.word	0x00000000
        /*0238*/ 	.short	0x010a
        /*023a*/ 	.byte	0x3f
	.zero		1


	//   ....[27]....
        /*023c*/ 	.word	0x0000cdf0
        /*0240*/ 	.word	0x0000000b
        /*0244*/ 	.word	0x00000000
        /*0248*/ 	.short	0x010a
        /*024a*/ 	.byte	0x3f
	.zero		1


	//----- nvinfo : EIATTR_NUM_MBARRIERS
	.align		4
.L_35:
        /*024c*/ 	.byte	0x03, 0x38
        /*024e*/ 	.short	0x000a


	//----- nvinfo : EIATTR_EXIT_INSTR_OFFSETS
	.align		4
        /*0250*/ 	.byte	0x04, 0x1c
        /*0252*/ 	.short	(.L_37 - .L_36)


	//   ....[0]....
.L_36:
        /*0254*/ 	.word	0x000008e0


	//   ....[1]....
        /*0258*/ 	.word	0x00001100


	//   ....[2]....
        /*025c*/ 	.word	0x0000b4e0


	//   ....[3]....
        /*0260*/ 	.word	0x0000ba40


	//   ....[4]....
        /*0264*/ 	.word	0x0000cb50


	//----- nvinfo : EIATTR_MAX_THREADS
	.align		4
.L_37:
        /*0268*/ 	.byte	0x04, 0x05
        /*026a*/ 	.short	(.L_39 - .L_38)
.L_38:
        /*026c*/ 	.word	0x00000180
        /*0270*/ 	.word	0x00000001
        /*0274*/ 	.word	0x00000001


	//----- nvinfo : EIATTR_CRS_STACK_SIZE
	.align		4
.L_39:
        /*0278*/ 	.byte	0x04, 0x1e
        /*027a*/ 	.short	(.L_41 - .L_40)
.L_40:
        /*027c*/ 	.word	0x00000000


	//----- nvinfo : EIATTR_CBANK_PARAM_SIZE
	.align		4
.L_41:
        /*0280*/ 	.byte	0x03, 0x19
        /*0282*/ 	.short	0x0470


	//----- nvinfo : EIATTR_PARAM_CBANK
	.align		4
        /*0284*/ 	.byte	0x04, 0x0a
        /*0286*/ 	.short	(.L_43 - .L_42)
	.align		4
.L_42:
        /*0288*/ 	.word	index@(.nv.constant0._ZN7cutlass13device_kernelINS_4gemm6kernel13GemmUniversalIN4cute5tupleIJiiiiEEENS1_10collective13CollectiveMmaINS1_34MainloopSm90TmaGmmaWarpSpecializedILi4ENS5_IJNS4_1CILi1EEENSA_ILi2EEESB_EEENS1_35KernelTmaWarpSpecializedCooperativeEEENS5_IJNSA_ILi256EEENSA_ILi128EEESH_EEENS_6half_tENS5_IJlSB_lEEESJ_SK_NS4_8TiledMMAINS4_8MMA_AtomIJNS4_4SM904GMMA26MMA_64x128x16_F32F16F16_SSILNSO_5MajorE0ELSQ_0ELNSO_7ScaleInE1ELSR_1EEEEEENS4_6LayoutINS5_IJSC_SB_SB_EEENS5_IJSB_NSA_ILi0EEESW_EEEEENS5_IJNS4_10UnderscoreESZ_SZ_EEEEENS4_23SM90_TMA_LOAD_MULTICASTENS4_14ComposedLayoutINS4_7SwizzleILi3ELi4ELi3EEENS4_18smem_ptr_flag_bitsILi16EEENSU_INS5_IJNSA_ILi8EEENSA_ILi64EEEEEENS5_IJS19_SB_EEEEEEEvNS4_8identityENS4_13SM90_TMA_LOADES1D_vS1E_EENS_8epilogue10collective6detail29Sm90TmaWarpSpecializedAdapterINS1I_15DefaultEpilogueISJ_SK_SK_NS1H_6thread17LinearCombinationISJ_Li1EffLNS1M_9ScaleType4KindE0ELNS_15FloatRoundStyleE2ESJ_EENS1_15EpilogueDefaultEEEEEvvEEEEvNT_6ParamsE)
        /*028c*/ 	.short	0x0210
        /*028e*/ 	.short	0x0470


	//----- nvinfo : EIATTR_SW_WAR
	.align		4
.L_43:
        /*0290*/ 	.byte	0x04, 0x36
        /*0292*/ 	.short	(.L_45 - .L_44)
.L_44:
        /*0294*/ 	.word	0x00000008
.L_45:


//--------------------- .nv.callgraph             --------------------------
	.section	.nv.callgraph,"",@"SHT_CUDA_CALLGRAPH"
	.align	4
	.sectionentsize	8
	.align		4
        /*0000*/ 	.word	0x00000000
	.align		4
        /*0004*/ 	.word	0xffffffff
	.align		4
        /*0008*/ 	.word	index@(_ZN7cutlass13device_kernelINS_4gemm6kernel13GemmUniversalIN4cute5tupleIJiiiiEEENS1_10collective13CollectiveMmaINS1_34MainloopSm90TmaGmmaWarpSpecializedILi4ENS5_IJNS4_1CILi1EEENSA_ILi2EEESB_EEENS1_35KernelTmaWarpSpecializedCooperativeEEENS5_IJNSA_ILi256EEENSA_ILi128EEESH_EEENS_6half_tENS5_IJlSB_lEEESJ_SK_NS4_8TiledMMAINS4_8MMA_AtomIJNS4_4SM904GMMA26MMA_64x128x16_F32F16F16_SSILNSO_5MajorE0ELSQ_0ELNSO_7ScaleInE1ELSR_1EEEEEENS4_6LayoutINS5_IJSC_SB_SB_EEENS5_IJSB_NSA_ILi0EEESW_EEEEENS5_IJNS4_10UnderscoreESZ_SZ_EEEEENS4_23SM90_TMA_LOAD_MULTICASTENS4_14ComposedLayoutINS4_7SwizzleILi3ELi4ELi3EEENS4_18smem_ptr_flag_bitsILi16EEENSU_INS5_IJNSA_ILi8EEENSA_ILi64EEEEEENS5_IJS19_SB_EEEEEEEvNS4_8identityENS4_13SM90_TMA_LOADES1D_vS1E_EENS_8epilogue10collective6detail29Sm90TmaWarpSpecializedAdapterINS1I_15DefaultEpilogueISJ_SK_SK_NS1H_6thread17LinearCombinationISJ_Li1EffLNS1M_9ScaleType4KindE0ELNS_15FloatRoundStyleE2ESJ_EENS1_15EpilogueDefaultEEEEEvvEEEEvNT_6ParamsE)
	.align		4
        /*000c*/ 	.word	index@(__assertfail)
	.align		4
        /*0010*/ 	.word	0x00000000
	.align		4
        /*0014*/ 	.word	0xfffffffe
	.align		4
        /*0018*/ 	.word	0x00000000
	.align		4
        /*001c*/ 	.word	0xfffffffd
	.align		4
        /*0020*/ 	.word	0x00000000
	.align		4
        /*0024*/ 	.word	0xfffffffc


//--------------------- .nv.constant4             --------------------------
	.section	.nv.constant4,"a",@progbits
	.align	8
	.align		8
.nv.constant4:
        /*0000*/ 	.dword	__assertfail
	.align		8
        /*0008*/ 	.dword	__unnamed_1
	.align		8
        /*0010*/ 	.dword	_ZN39_INTERNAL_d0a77eb4_4_k_cu_47e4d119_31044cuda3std3__45__cpo5beginE
	.align		8
        /*0018*/ 	.dword	_ZN39_INTERNAL_d0a77eb4_4_k_cu_47e4d119_31044cuda3std3__45__cpo3endE
	.align		8
        /*0020*/ 	.dword	_ZN39_INTERNAL_d0a77eb4_4_k_cu_47e4d119_31044cuda3std3__45__cpo6cbeginE
	.align		8
        /*0028*/ 	.dword	_ZN39_INTERNAL_d0a77eb4_4_k_cu_47e4d119_31044cuda3std3__45__cpo4cendE
	.align		8
        /*0030*/ 	.dword	_ZN39_INTERNAL_d0a77eb4_4_k_cu_47e4d119_31044cuda3std3__441_GLOBAL__N__d0a77eb4_4_k_cu_47e4d119_31046ignoreE
	.align		8
        /*0038*/ 	.dword	_ZN39_INTERNAL_d0a77eb4_4_k_cu_47e4d119_31044cuda3std3__419piecewise_constructE
	.align		8
        /*0040*/ 	.dword	_ZN39_INTERNAL_d0a77eb4_4_k_cu_47e4d119_31044cuda3std3__48in_placeE
	.align		8
        /*0048*/ 	.dword	_ZN39_INTERNAL_d0a77eb4_4_k_cu_47e4d119_31044cuda3std6ranges3__45__cpo4swapE
	.align		8
        /*0050*/ 	.dword	_ZN39_INTERNAL_d0a77eb4_4_k_cu_47e4d119_31044cuda3std6ranges3__45__cpo9iter_moveE
	.align		8
        /*0058*/ 	.dword	_ZN39_INTERNAL_d0a77eb4_4_k_cu_47e4d119_31044cute7productE
	.align		8
        /*0060*/ 	.dword	_ZN39_INTERNAL_d0a77eb4_4_k_cu_47e4d119_31044cute1_E
	.align		8
        /*0068*/ 	.dword	$str$22
	.align		8
        /*0070*/ 	.dword	$str$23


//--------------------- .text._ZN7cutlass13device_kernelINS_4gemm6kernel13GemmUniversalIN4cute5tupleIJiiiiEEENS1_10collective13CollectiveMmaINS1_34MainloopSm90TmaGmmaWarpSpecializedILi4ENS5_IJNS4_1CILi1EEENSA_ILi2EEESB_EEENS1_35KernelTmaWarpSpecializedCooperativeEEENS5_IJNSA_ILi256EEENSA_ILi128EEESH_EEENS_6half_tENS5_IJlSB_lEEESJ_SK_NS4_8TiledMMAINS4_8MMA_AtomIJNS4_4SM904GMMA26MMA_64x128x16_F32F16F16_SSILNSO_5MajorE0ELSQ_0ELNSO_7ScaleInE1ELSR_1EEEEEENS4_6LayoutINS5_IJSC_SB_SB_EEENS5_IJSB_NSA_ILi0EEESW_EEEEENS5_IJNS4_10UnderscoreESZ_SZ_EEEEENS4_23SM90_TMA_LOAD_MULTICASTENS4_14ComposedLayoutINS4_7SwizzleILi3ELi4ELi3EEENS4_18smem_ptr_flag_bitsILi16EEENSU_INS5_IJNSA_ILi8EEENSA_ILi64EEEEEENS5_IJS19_SB_EEEEEEEvNS4_8identityENS4_13SM90_TMA_LOADES1D_vS1E_EENS_8epilogue10collective6detail29Sm90TmaWarpSpecializedAdapterINS1I_15DefaultEpilogueISJ_SK_SK_NS1H_6thread17LinearCombinationISJ_Li1EffLNS1M_9ScaleType4KindE0ELNS_15FloatRoundStyleE2ESJ_EENS1_15EpilogueDefaultEEEEEvvEEEEvNT_6ParamsE --------------------------
	.section	.text._ZN7cutlass13device_kernelINS_4gemm6kernel13GemmUniversalIN4cute5tupleIJiiiiEEENS1_10collective13CollectiveMmaINS1_34MainloopSm90TmaGmmaWarpSpecializedILi4ENS5_IJNS4_1CILi1EEENSA_ILi2EEESB_EEENS1_35KernelTmaWarpSpecializedCooperativeEEENS5_IJNSA_ILi256EEENSA_ILi128EEESH_EEENS_6half_tENS5_IJlSB_lEEESJ_SK_NS4_8TiledMMAINS4_8MMA_AtomIJNS4_4SM904GMMA26MMA_64x128x16_F32F16F16_SSILNSO_5MajorE0ELSQ_0ELNSO_7ScaleInE1ELSR_1EEEEEENS4_6LayoutINS5_IJSC_SB_SB_EEENS5_IJSB_NSA_ILi0EEESW_EEEEENS5_IJNS4_10UnderscoreESZ_SZ_EEEEENS4_23SM90_TMA_LOAD_MULTICASTENS4_14ComposedLayoutINS4_7SwizzleILi3ELi4ELi3EEENS4_18smem_ptr_flag_bitsILi16EEENSU_INS5_IJNSA_ILi8EEENSA_ILi64EEEEEENS5_IJS19_SB_EEEEEEEvNS4_8identityENS4_13SM90_TMA_LOADES1D_vS1E_EENS_8epilogue10collective6detail29Sm90TmaWarpSpecializedAdapterINS1I_15DefaultEpilogueISJ_SK_SK_NS1H_6thread17LinearCombinationISJ_Li1EffLNS1M_9ScaleType4KindE0ELNS_15FloatRoundStyleE2ESJ_EENS1_15EpilogueDefaultEEEEEvvEEEEvNT_6ParamsE,"ax",@progbits
	.align	128
.text._ZN7cutlass13device_kernelINS_4gemm6kernel13GemmUniversalIN4cute5tupleIJiiiiEEENS1_10collective13CollectiveMmaINS1_34MainloopSm90TmaGmmaWarpSpecializedILi4ENS5_IJNS4_1CILi1EEENSA_ILi2EEESB_EEENS1_35KernelTmaWarpSpecializedCooperativeEEENS5_IJNSA_ILi256EEENSA_ILi128EEESH_EEENS_6half_tENS5_IJlSB_lEEESJ_SK_NS4_8TiledMMAINS4_8MMA_AtomIJNS4_4SM904GMMA26MMA_64x128x16_F32F16F16_SSILNSO_5MajorE0ELSQ_0ELNSO_7ScaleInE1ELSR_1EEEEEENS4_6LayoutINS5_IJSC_SB_SB_EEENS5_IJSB_NSA_ILi0EEESW_EEEEENS5_IJNS4_10UnderscoreESZ_SZ_EEEEENS4_23SM90_TMA_LOAD_MULTICASTENS4_14ComposedLayoutINS4_7SwizzleILi3ELi4ELi3EEENS4_18smem_ptr_flag_bitsILi16EEENSU_INS5_IJNSA_ILi8EEENSA_ILi64EEEEEENS5_IJS19_SB_EEEEEEEvNS4_8identityENS4_13SM90_TMA_LOADES1D_vS1E_EENS_8epilogue10collective6detail29Sm90TmaWarpSpecializedAdapterINS1I_15DefaultEpilogueISJ_SK_SK_NS1H_6thread17LinearCombinationISJ_Li1EffLNS1M_9ScaleType4KindE0ELNS_15FloatRoundStyleE2ESJ_EENS1_15EpilogueDefaultEEEEEvvEEEEvNT_6ParamsE:
        .type           _ZN7cutlass13device_kernelINS_4gemm6kernel13GemmUniversalIN4cute5tupleIJiiiiEEENS1_10collective13CollectiveMmaINS1_34MainloopSm90TmaGmmaWarpSpecializedILi4ENS5_IJNS4_1CILi1EEENSA_ILi2EEESB_EEENS1_35KernelTmaWarpSpecializedCooperativeEEENS5_IJNSA_ILi256EEENSA_ILi128EEESH_EEENS_6half_tENS5_IJlSB_lEEESJ_SK_NS4_8TiledMMAINS4_8MMA_AtomIJNS4_4SM904GMMA26MMA_64x128x16_F32F16F16_SSILNSO_5MajorE0ELSQ_0ELNSO_7ScaleInE1ELSR_1EEEEEENS4_6LayoutINS5_IJSC_SB_SB_EEENS5_IJSB_NSA_ILi0EEESW_EEEEENS5_IJNS4_10UnderscoreESZ_SZ_EEEEENS4_23SM90_TMA_LOAD_MULTICASTENS4_14ComposedLayoutINS4_7SwizzleILi3ELi4ELi3EEENS4_18smem_ptr_flag_bitsILi16EEENSU_INS5_IJNSA_ILi8EEENSA_ILi64EEEEEENS5_IJS19_SB_EEEEEEEvNS4_8identityENS4_13SM90_TMA_LOADES1D_vS1E_EENS_8epilogue10collective6detail29Sm90TmaWarpSpecializedAdapterINS1I_15DefaultEpilogueISJ_SK_SK_NS1H_6thread17LinearCombinationISJ_Li1EffLNS1M_9ScaleType4KindE0ELNS_15FloatRoundStyleE2ESJ_EENS1_15EpilogueDefaultEEEEEvvEEEEvNT_6ParamsE,@function
        .size           _ZN7cutlass13device_kernelINS_4gemm6kernel13GemmUniversalIN4cute5tupleIJiiiiEEENS1_10collective13CollectiveMmaINS1_34MainloopSm90TmaGmmaWarpSpecializedILi4ENS5_IJNS4_1CILi1EEENSA_ILi2EEESB_EEENS1_35KernelTmaWarpSpecializedCooperativeEEENS5_IJNSA_ILi256EEENSA_ILi128EEESH_EEENS_6half_tENS5_IJlSB_lEEESJ_SK_NS4_8TiledMMAINS4_8MMA_AtomIJNS4_4SM904GMMA26MMA_64x128x16_F32F16F16_SSILNSO_5MajorE0ELSQ_0ELNSO_7ScaleInE1ELSR_1EEEEEENS4_6LayoutINS5_IJSC_SB_SB_EEENS5_IJSB_NSA_ILi0EEESW_EEEEENS5_IJNS4_10UnderscoreESZ_SZ_EEEEENS4_23SM90_TMA_LOAD_MULTICASTENS4_14ComposedLayoutINS4_7SwizzleILi3ELi4ELi3EEENS4_18smem_ptr_flag_bitsILi16EEENSU_INS5_IJNSA_ILi8EEENSA_ILi64EEEEEENS5_IJS19_SB_EEEEEEEvNS4_8identityENS4_13SM90_TMA_LOADES1D_vS1E_EENS_8epilogue10collective6detail29Sm90TmaWarpSpecializedAdapterINS1I_15DefaultEpilogueISJ_SK_SK_NS1H_6thread17LinearCombinationISJ_Li1EffLNS1M_9ScaleType4KindE0ELNS_15FloatRoundStyleE2ESJ_EENS1_15EpilogueDefaultEEEEEvvEEEEvNT_6ParamsE,(.L_x_323 - _ZN7cutlass13device_kernelINS_4gemm6kernel13GemmUniversalIN4cute5tupleIJiiiiEEENS1_10collective13CollectiveMmaINS1_34MainloopSm90TmaGmmaWarpSpecializedILi4ENS5_IJNS4_1CILi1EEENSA_ILi2EEESB_EEENS1_35KernelTmaWarpSpecializedCooperativeEEENS5_IJNSA_ILi256EEENSA_ILi128EEESH_EEENS_6half_tENS5_IJlSB_lEEESJ_SK_NS4_8TiledMMAINS4_8MMA_AtomIJNS4_4SM904GMMA26MMA_64x128x16_F32F16F16_SSILNSO_5MajorE0ELSQ_0ELNSO_7ScaleInE1ELSR_1EEEEEENS4_6LayoutINS5_IJSC_SB_SB_EEENS5_IJSB_NSA_ILi0EEESW_EEEEENS5_IJNS4_10UnderscoreESZ_SZ_EEEEENS4_23SM90_TMA_LOAD_MULTICASTENS4_14ComposedLayoutINS4_7SwizzleILi3ELi4ELi3EEENS4_18smem_ptr_flag_bitsILi16EEENSU_INS5_IJNSA_ILi8EEENSA_ILi64EEEEEENS5_IJS19_SB_EEEEEEEvNS4_8identityENS4_13SM90_TMA_LOADES1D_vS1E_EENS_8epilogue10collective6detail29Sm90TmaWarpSpecializedAdapterINS1I_15DefaultEpilogueISJ_SK_SK_NS1H_6thread17LinearCombinationISJ_Li1EffLNS1M_9ScaleType4KindE0ELNS_15FloatRoundStyleE2ESJ_EENS1_15EpilogueDefaultEEEEEvvEEEEvNT_6ParamsE)
        .other          _ZN7cutlass13device_kernelINS_4gemm6kernel13GemmUniversalIN4cute5tupleIJiiiiEEENS1_10collective13CollectiveMmaINS1_34MainloopSm90TmaGmmaWarpSpecializedILi4ENS5_IJNS4_1CILi1EEENSA_ILi2EEESB_EEENS1_35KernelTmaWarpSpecializedCooperativeEEENS5_IJNSA_ILi256EEENSA_ILi128EEESH_EEENS_6half_tENS5_IJlSB_lEEESJ_SK_NS4_8TiledMMAINS4_8MMA_AtomIJNS4_4SM904GMMA26MMA_64x128x16_F32F16F16_SSILNSO_5MajorE0ELSQ_0ELNSO_7ScaleInE1ELSR_1EEEEEENS4_6LayoutINS5_IJSC_SB_SB_EEENS5_IJSB_NSA_ILi0EEESW_EEEEENS5_IJNS4_10UnderscoreESZ_SZ_EEEEENS4_23SM90_TMA_LOAD_MULTICASTENS4_14ComposedLayoutINS4_7SwizzleILi3ELi4ELi3EEENS4_18smem_ptr_flag_bitsILi16EEENSU_INS5_IJNSA_ILi8EEENSA_ILi64EEEEEENS5_IJS19_SB_EEEEEEEvNS4_8identityENS4_13SM90_TMA_LOADES1D_vS1E_EENS_8epilogue10collective6detail29Sm90TmaWarpSpecializedAdapterINS1I_15DefaultEpilogueISJ_SK_SK_NS1H_6thread17LinearCombinationISJ_Li1EffLNS1M_9ScaleType4KindE0ELNS_15FloatRoundStyleE2ESJ_EENS1_15EpilogueDefaultEEEEEvvEEEEvNT_6ParamsE,@"STO_CUDA_ENTRY STV_DEFAULT"
_ZN7cutlass13device_kernelINS_4gemm6kernel13GemmUniversalIN4cute5tupleIJiiiiEEENS1_10collective13CollectiveMmaINS1_34MainloopSm90TmaGmmaWarpSpecializedILi4ENS5_IJNS4_1CILi1EEENSA_ILi2EEESB_EEENS1_35KernelTmaWarpSpecializedCooperativeEEENS5_IJNSA_ILi256EEENSA_ILi128EEESH_EEENS_6half_tENS5_IJlSB_lEEESJ_SK_NS4_8TiledMMAINS4_8MMA_AtomIJNS4_4SM904GMMA26MMA_64x128x16_F32F16F16_SSILNSO_5MajorE0ELSQ_0ELNSO_7ScaleInE1ELSR_1EEEEEENS4_6LayoutINS5_IJSC_SB_SB_EEENS5_IJSB_NSA_ILi0EEESW_EEEEENS5_IJNS4_10UnderscoreESZ_SZ_EEEEENS4_23SM90_TMA_LOAD_MULTICASTENS4_14ComposedLayoutINS4_7SwizzleILi3ELi4ELi3EEENS4_18smem_ptr_flag_bitsILi16EEENSU_INS5_IJNSA_ILi8EEENSA_ILi64EEEEEENS5_IJS19_SB_EEEEEEEvNS4_8identityENS4_13SM90_TMA_LOADES1D_vS1E_EENS_8epilogue10collective6detail29Sm90TmaWarpSpecializedAdapterINS1I_15DefaultEpilogueISJ_SK_SK_NS1H_6thread17LinearCombinationISJ_Li1EffLNS1M_9ScaleType4KindE0ELNS_15FloatRoundStyleE2ESJ_EENS1_15EpilogueDefaultEEEEEvvEEEEvNT_6ParamsE:
[----:B------:R-:W0:Y:S01]  /*0000*/  LDC R1, c[0x0][0x28] ;  /* 0x00000a00ff017b82 */ /* 0x000e220000000800 */
[----:B------:R-:W1:Y:S01]  /*0010*/  S2R R18, SR_TID.X ;  /* 0x0000000000127919 */ /* 0x000e620000002100 */
[----:B------:R-:W-:Y:S01]  /*0020*/  ELECT P0, URZ, PT ;  /* 0x00000000003f782f */ /* 0x000fe20003800000 */
[----:B------:R-:W-:Y:S01]  /*0030*/  BSSY B0, `(.L_x_0) ;  /* 0x000000f000007945 */ /* 0x000fe20003800000 */
[--C-:B-1----:R-:W-:Y:S02]  /*0040*/  SHF.R.U32.HI R0, RZ, 0x5, R18.reuse ;  /* 0x00000005ff007819 */ /* 0x102fe40000011612 */
[----:B------:R-:W-:-:S03]  /*0050*/  SHF.R.U32.HI R3, RZ, 0x7, R18 ;  /* 0x00000007ff037819 */ /* 0x000fc60000011612 */
[----:B------:R-:W1:Y:S04]  /*0060*/  SHFL.IDX PT, R2, R0, RZ, 0x1f ;  /* 0x00001fff00027589 */ /* 0x000e6800000e0000 */
[----:B------:R2:W3:Y:S01]  /*0070*/  SHFL.IDX PT, R5, R3, RZ, 0x1f ;  /* 0x00001fff03057589 */ /* 0x0004e200000e0000 */
[----:B-1----:R-:W-:-:S13]  /*0080*/  ISETP.NE.OR P0, PT, R2, RZ, !P0 ;  /* 0x000000ff0200720c */ /* 0x002fda0004705670 */
[----:B0-23--:R-:W-:Y:S05]  /*0090*/  @P0 BRA `(.L_x_1) ;  /* 0x0000000000200947 */ /* 0x00dfea0003800000 */
[----:B------:R-:W-:Y:S02]  /*00a0*/  ULDC.64 UR4, c[0x0][0x198] ;  /* 0x0000660000047ab9 */ /* 0x000fe40000000a00 */
[----:B------:R-:W-:Y:S02]  /*00b0*/  UIADD3 UR6, UP0, UR4, 0xf0, URZ ;  /* 0x000000f004067890 */ /* 0x000fe4000ff1e03f */
[----:B------:R-:W-:Y:S02]  /*00c0*/  UIADD3 UR4, UP1, UR4, 0x1f0, URZ ;  /* 0x000001f004047890 */ /* 0x000fe4000ff3e03f */
[----:B------:R-:W-:Y:S02]  /*00d0*/  UIADD3.X UR7, URZ, UR5, URZ, UP0, !UPT ;  /* 0x000000053f077290 */ /* 0x000fe400087fe43f */
[----:B------:R-:W-:-:S07]  /*00e0*/  UIADD3.X UR5, URZ, UR5, URZ, UP1, !UPT ;  /* 0x000000053f057290 */ /* 0x000fce0008ffe43f */
[----:B------:R0:W-:Y:S02]  /*00f0*/  UTMACCTL.PF [UR6] ;  /* 0x00000000060079b9 */ /* 0x0001e40008040000 */
[----:B------:R0:W-:Y:S02]  /*0100*/  UTMACCTL.PF [UR4] ;  /* 0x00000000040079b9 */ /* 0x0001e40008040000 */
[----:B0-----:R-:W-:Y:S01]  /*0110*/  NOP ;  /* 0x0000000000007918 */ /* 0x001fe20000000000 */
.L_x_1:
[----:B------:R-:W-:Y:S05]  /*0120*/  BSYNC B0 ;  /* 0x0000000000007941 */ /* 0x000fea0003800000 */
.L_x_0:
[----:B------:R-:W0:Y:S02]  /*0130*/  SHFL.IDX PT, R3, R0, RZ, 0x1f ;  /* 0x00001fff00037589 */ /* 0x000e2400000e0000 */
[----:B0-----:R-:W-:-:S13]  /*0140*/  ISETP.NE.AND P0, PT, R3, RZ, PT ;  /* 0x000000ff0300720c */ /* 0x001fda0003f05270 */
[----:B------:R-:W-:Y:S05]  /*0150*/  @P0 BRA `(.L_x_2) ;  /* 0x0000000000580947 */ /* 0x000fea0003800000 */
[----:B------:R-:W0:Y:S01]  /*0160*/  S2UR UR8, SR_CgaCtaId ;  /* 0x00000000000879c3 */ /* 0x000e220000008800 */
[----:B------:R-:W-:Y:S01]  /*0170*/  UMOV UR4, 0x400 ;  /* 0x0000040000047882 */ /* 0x000fe20000000000 */
[----:B------:R-:W-:Y:S01]  /*0180*/  UMOV UR5, 0x1 ;  /* 0x0000000100057882 */ /* 0x000fe20000000000 */
[----:B------:R-:W-:Y:S01]  /*0190*/  UMOV UR6, 0x4 ;  /* 0x0000000400067882 */ /* 0x000fe20000000000 */
[----:B------:R-:W-:Y:S01]  /*01a0*/  ELECT P0, URZ, PT ;  /* 0x00000000003f782f */ /* 0x000fe20003800000 */
[----:B------:R-:W-:-:S04]  /*01b0*/  UIADD3 UR6, -UR6, 0x100000, URZ ;  /* 0x0010000006067890 */ /* 0x000fc8000fffe13f */
[----:B------:R-:W-:Y:S02]  /*01c0*/  USHF.L.U32 UR7, UR6, 0xb, URZ ;  /* 0x0000000b06077899 */ /* 0x000fe4000800063f */
[----:B------:R-:W-:Y:S02]  /*01d0*/  USHF.L.U32 UR6, UR6, 0x1, URZ ;  /* 0x0000000106067899 */ /* 0x000fe4000800063f */
[----:B0-----:R-:W-:Y:S02]  /*01e0*/  ULEA UR8, UR8, UR4, 0x18 ;  /* 0x0000000408087291 */ /* 0x001fe4000f8ec03f */
[----:B------:R-:W-:-:S04]  /*01f0*/  UIADD3 UR4, -UR5, 0x100000, URZ ;  /* 0x0010000005047890 */ /* 0x000fc8000fffe13f */
[----:B------:R-:W-:Y:S02]  /*0200*/  USHF.L.U32 UR5, UR4, 0xb, URZ ;  /* 0x0000000b04057899 */ /* 0x000fe4000800063f */
[----:B------:R-:W-:Y:S01]  /*0210*/  USHF.L.U32 UR4, UR4, 0x1, URZ ;  /* 0x0000000104047899 */ /* 0x000fe2000800063f */
[----:B------:R-:W0:Y:S11]  /*0220*/  FENCE.VIEW.ASYNC.S ;  /* 0x00000000000073c6 */ /* 0x000e360000000000 */
[----:B0-----:R0:W1:Y:S01]  /*0230*/  SYNCS.EXCH.64 URZ, [UR8], UR4 ;  /* 0x00000004083f75b2 */ /* 0x0010620008000100 */
[----:B------:R0:W2:Y:S01]  /*0240*/  SYNCS.EXCH.64 URZ, [UR8+0x20], UR6 ;  /* 0x00002006083f75b2 */ /* 0x0000a20008000100 */
[----:B------:R0:W3:Y:S01]  /*0250*/  SYNCS.EXCH.64 URZ, [UR8+0x8], UR4 ;  /* 0x00000804083f75b2 */ /* 0x0000e20008000100 */
[----:B------:R0:W4:Y:S01]  /*0260*/  SYNCS.EXCH.64 URZ, [UR8+0x28], UR6 ;  /* 0x00002806083f75b2 */ /* 0x0001220008000100 */
[----:B------:R0:W0:Y:S01]  /*0270*/  SYNCS.EXCH.64 URZ, [UR8+0x10], UR4 ;  /* 0x00001004083f75b2 */ /* 0x0000220008000100 */
[----:B------:R0:W0:Y:S01]  /*0280*/  SYNCS.EXCH.64 URZ, [UR8+0x30], UR6 ;  /* 0x00003006083f75b2 */ /* 0x0000220008000100 */
[----:B------:R0:W0:Y:S01]  /*0290*/  SYNCS.EXCH.64 URZ, [UR8+0x18], UR4 ;  /* 0x00001804083f75b2 */ /* 0x0000220008000100 */
[----:B------:R0:W0:Y:S01]  /*02a0*/  SYNCS.EXCH.64 URZ, [UR8+0x38], UR6 ;  /* 0x00003806083f75b2 */ /* 0x0000220008000100 */
[----:B------:R-:W-:Y:S01]  /*02b0*/  NOP ;  /* 0x0000000000007918 */ /* 0x000fe20000000000 */
.L_x_2:
[----:B------:R-:W-:Y:S01]  /*02c0*/  SHF.R.S32.HI R7, RZ, 0x1f, R18 ;  /* 0x0000001fff077819 */ /* 0x000fe20000011412 */
[----:B------:R-:W5:Y:S01]  /*02d0*/  SHFL.IDX PT, R0, R0, RZ, 0x1f ;  /* 0x00001fff00007589 */ /* 0x000f6200000e0000 */
[----:B0-----:R-:W0:Y:S01]  /*02e0*/  S2UR UR8, SR_CTAID.X ;  /* 0x00000000000879c3 */ /* 0x001e220000002500 */
[----:B------:R-:W-:Y:S02]  /*02f0*/  ELECT P0, URZ, PT ;  /* 0x00000000003f782f */ /* 0x000fe40003800000 */
[----:B------:R-:W-:Y:S01]  /*0300*/  LEA.HI R7, R7, R18, RZ, 0x7 ;  /* 0x0000001207077211 */ /* 0x000fe200078f38ff */
[----:B------:R-:W1:Y:S01]  /*0310*/  S2R R4, SR_CTAID.Y ;  /* 0x0000000000047919 */ /* 0x000e620000002600 */
[----:B------:R-:W-:Y:S01]  /*0320*/  ULDC UR4, c[0x0][0x154] ;  /* 0x0000550000047ab9 */ /* 0x000fe20000000800 */
[----:B------:R-:W-:Y:S01]  /*0330*/  NOP ;  /* 0x0000000000007918 */ /* 0x000fe20000000000 */
[----:B------:R-:W-:Y:S01]  /*0340*/  LOP3.LUT R7, R7, 0xffffff80, RZ, 0xc0, !PT ;  /* 0xffffff8007077812 */ /* 0x000fe200078ec0ff */
[----:B------:R-:W-:Y:S01]  /*0350*/  NOP ;  /* 0x0000000000007918 */ /* 0x000fe20000000000 */
[----:B------:R-:W2:Y:S03]  /*0360*/  LDC R12, c[0x0][0x140] ;  /* 0x00005000ff0c7b82 */ /* 0x000ea60000000800 */
[----:B------:R-:W-:-:S05]  /*0370*/  IMAD.IADD R7, R18, 0x1, -R7 ;  /* 0x0000000112077824 */ /* 0x000fca00078e0a07 */
[----:B------:R-:W-:Y:S02]  /*0380*/  SHF.R.S32.HI R6, RZ, 0x1f, R7 ;  /* 0x0000001fff067819 */ /* 0x000fe40000011407 */
[----:B------:R-:W-:Y:S02]  /*0390*/  LOP3.LUT P2, RZ, R7, 0x7, RZ, 0xc0, !PT ;  /* 0x0000000707ff7812 */ /* 0x000fe4000784c0ff */
[----:B------:R-:W-:Y:S02]  /*03a0*/  LEA.HI R6, R6, R7, RZ, 0x3 ;  /* 0x0000000706067211 */ /* 0x000fe400078f18ff */
[----:B-----5:R-:W-:Y:S02]  /*03b0*/  ISETP.NE.OR P0, PT, R0, RZ, !P0 ;  /* 0x000000ff0000720c */ /* 0x020fe40004705670 */
[--C-:B------:R-:W-:Y:S02]  /*03c0*/  SHF.R.S32.HI R0, RZ, 0x3, R6.reuse ;  /* 0x00000003ff007819 */ /* 0x100fe40000011406 */
[----:B------:R-:W-:-:S02]  /*03d0*/  SHF.R.S32.HI R9, RZ, 0x1f, R6 ;  /* 0x0000001fff097819 */ /* 0x000fc40000011406 */
[----:B------:R-:W-:Y:S02]  /*03e0*/  SHF.R.S32.HI R6, RZ, 0x1f, R3 ;  /* 0x0000001fff067819 */ /* 0x000fe40000011403 */
[----:B------:R-:W-:Y:S02]  /*03f0*/  LEA.HI R9, R9, R0, RZ, 0x2 ;  /* 0x0000000009097211 */ /* 0x000fe400078f10ff */
[----:B------:R-:W-:Y:S02]  /*0400*/  LEA.HI R6, R6, R3, RZ, 0x2 ;  /* 0x0000000306067211 */ /* 0x000fe400078f10ff */
[----:B-1----:R-:W-:Y:S01]  /*0410*/  I2FP.F32.U32 R8, R4 ;  /* 0x0000000400087245 */ /* 0x002fe20000201000 */
[----:B------:R-:W-:Y:S01]  /*0420*/  VOTEU.ALL UP0, P0 ;  /* 0x00000000003f7886 */ /* 0x000fe20000000000 */
[----:B------:R-:W-:Y:S01]  /*0430*/  LOP3.LUT R6, R6, 0x3ffffffc, RZ, 0xc0, !PT ;  /* 0x3ffffffc06067812 */ /* 0x000fe200078ec0ff */
[----:B------:R-:W-:Y:S01]  /*0440*/  VOTEU.ALL UP1, P0 ;  /* 0x00000000003f7886 */ /* 0x000fe20000020000 */
[----:B------:R-:W-:Y:S01]  /*0450*/  LOP3.LUT R9, R9, 0xfffffffc, RZ, 0xc0, !PT ;  /* 0xfffffffc09097812 */ /* 0x000fe200078ec0ff */
[----:B------:R-:W-:Y:S01]  /*0460*/  FMUL R10, R8, UR4 ;  /* 0x00000004080a7c20 */ /* 0x000fe20008400000 */
[----:B------:R-:W1:Y:S01]  /*0470*/  @!UP0 S2UR UR7, SR_CgaCtaId ;  /* 0x00000000000789c3 */ /* 0x000e620000008800 */
[----:B------:R-:W-:Y:S01]  /*0480*/  IMAD.IADD R11, R3, 0x1, -R6 ;  /* 0x00000001030b7824 */ /* 0x000fe200078e0a06 */
[----:B0-----:R-:W-:Y:S01]  /*0490*/  I2FP.F32.U32 R6, UR8 ;  /* 0x0000000800067c45 */ /* 0x001fe20008201000 */
[----:B------:R-:W-:Y:S01]  /*04a0*/  IMAD.IADD R0, R0, 0x1, -R9 ;  /* 0x0000000100007824 */ /* 0x000fe200078e0a09 */
[----:B------:R-:W-:Y:S01]  /*04b0*/  ULDC UR4, c[0x0][0x150] ;  /* 0x0000540000047ab9 */ /* 0x000fe20000000800 */
[----:B------:R-:W0:Y:S01]  /*04c0*/  F2I.U32.TRUNC.NTZ R10, R10 ;  /* 0x0000000a000a7305 */ /* 0x000e22000020f000 */
[----:B------:R-:W-:Y:S01]  /*04d0*/  SHF.R.S32.HI R3, RZ, 0x1f, R2 ;  /* 0x0000001fff037819 */ /* 0x000fe20000011402 */
[----:B------:R-:W-:Y:S01]  /*04e0*/  FMUL R6, R6, UR4 ;  /* 0x0000000406067c20 */ /* 0x000fe20008400000 */
[----:B------:R-:W5:Y:S01]  /*04f0*/  LDC R9, c[0x0][0x148] ;  /* 0x00005200ff097b82 */ /* 0x000f620000000800 */
[----:B------:R-:W-:Y:S01]  /*0500*/  IMAD R11, R11, 0x4, R0 ;  /* 0x000000040b0b7824 */ /* 0x000fe200078e0200 */
[----:B------:R-:W-:Y:S01]  /*0510*/  LEA.HI R3, R3, R2, RZ, 0x2 ;  /* 0x0000000203037211 */ /* 0x000fe200078f10ff */
[----:B------:R-:W-:Y:S01]  /*0520*/  UMOV UR4, 0x20 ;  /* 0x0000002000047882 */ /* 0x000fe20000000000 */
[----:B------:R-:W-:Y:S01]  /*0530*/  @!UP0 UMOV UR6, 0x400 ;  /* 0x0000040000068882 */ /* 0x000fe20000000000 */
[----:B------:R-:W3:Y:S01]  /*0540*/  F2I.U32.TRUNC.NTZ R6, R6 ;  /* 0x0000000600067305 */ /* 0x000ee2000020f000 */
[----:B------:R-:W-:Y:S01]  /*0550*/  LOP3.LUT R3, R3, 0xfffffffc, RZ, 0xc0, !PT ;  /* 0xfffffffc03037812 */ /* 0x000fe200078ec0ff */
[----:B------:R-:W-:Y:S01]  /*0560*/  IMAD.SHL.U32 R22, R11, 0x4, RZ ;  /* 0x000000040b167824 */ /* 0x000fe200078e00ff */
[----:B------:R-:W4:Y:S01]  /*0570*/  LDC R8, c[0x0][0x144] ;  /* 0x00005100ff087b82 */ /* 0x000f220000000800 */
[----:B------:R-:W-:-:S04]  /*0580*/  @!UP0 UIADD3 UR4, -UR4, 0x100000, URZ ;  /* 0x0010000004048890 */ /* 0x000fc8000fffe13f */
[----:B------:R-:W-:Y:S02]  /*0590*/  @!UP0 USHF.L.U32 UR5, UR4, 0xb, URZ ;  /* 0x0000000b04058899 */ /* 0x000fe4000800063f */
[----:B------:R-:W-:Y:S01]  /*05a0*/  @!UP0 USHF.L.U32 UR4, UR4, 0x1, URZ ;  /* 0x0000000104048899 */ /* 0x000fe2000800063f */
[----:B--2---:R-:W-:Y:S01]  /*05b0*/  ISETP.EQ.U32.AND P3, PT, R12, 0x1, PT ;  /* 0x000000010c00780c */ /* 0x004fe20003f62070 */
[----:B------:R-:W-:Y:S01]  /*05c0*/  IMAD.IADD R0, R2, 0x1, -R3 ;  /* 0x0000000102007824 */ /* 0x000fe200078e0a03 */
[----:B------:R-:W-:Y:S01]  /*05d0*/  LOP3.LUT R22, R11, 0xc, R22, 0x78, !PT ;  /* 0x0000000c0b167812 */ /* 0x000fe200078e7816 */
[----:B0-----:R-:W-:Y:S01]  /*05e0*/  IMAD.MOV R14, RZ, RZ, -R10 ;  /* 0x000000ffff0e7224 */ /* 0x001fe200078e0a0a */
[----:B-1----:R-:W-:Y:S02]  /*05f0*/  @!UP0 ULEA UR6, UR7, UR6, 0x18 ;  /* 0x0000000607068291 */ /* 0x002fe4000f8ec03f */
[----:B------:R-:W-:Y:S01]  /*0600*/  ISETP.NE.AND P1, PT, R0, 0x3, PT ;  /* 0x000000030000780c */ /* 0x000fe20003f25270 */
[----:B------:R-:W-:Y:S01]  /*0610*/  VOTEU.ALL UP0, P0 ;  /* 0x00000000003f7886 */ /* 0x000fe20000000000 */
[----:B------:R-:W-:Y:S01]  /*0620*/  ISETP.LT.U32.AND P0, PT, R22, 0x2, !P2 ;  /* 0x000000021600780c */ /* 0x000fe20005701070 */
[----:B---3--:R-:W-:Y:S01]  /*0630*/  IMAD.MOV R3, RZ, RZ, -R6 ;  /* 0x000000ffff037224 */ /* 0x008fe200078e0a06 */
[----:B------:R-:W-:-:S02]  /*0640*/  ISETP.EQ.OR P1, PT, R0, RZ, !P1 ;  /* 0x000000ff0000720c */ /* 0x000fc40004f22670 */
[----:B------:R-:W-:Y:S01]  /*0650*/  ISETP.NE.AND P2, PT, R5, RZ, PT ;  /* 0x000000ff0500720c */ /* 0x000fe20003f45270 */
[----:B-----5:R-:W-:Y:S01]  /*0660*/  IMAD R7, R9, R14, R4 ;  /* 0x0000000e09077224 */ /* 0x020fe200078e0204 */
[----:B------:R-:W-:Y:S01]  /*0670*/  ISETP.EQ.AND P1, PT, R5, RZ, P1 ;  /* 0x000000ff0500720c */ /* 0x000fe20000f22270 */
[----:B------:R-:W0:Y:S02]  /*0680*/  FENCE.VIEW.ASYNC.S ;  /* 0x00000000000073c6 */ /* 0x000e240000000000 */
[----:B0-----:R0:W1:Y:S01]  /*0690*/  @!UP0 SYNCS.EXCH.64 URZ, [UR6+0x50], UR4 ;  /* 0x00005004063f85b2 */ /* 0x0010620008000100 */
[----:B------:R-:W-:Y:S02]  /*06a0*/  ISETP.NE.AND P4, PT, R7, R22, PT ;  /* 0x000000160700720c */ /* 0x000fe40003f85270 */
[----:B------:R-:W-:Y:S01]  /*06b0*/  SEL R19, RZ, 0x1, !P1 ;  /* 0x00000001ff137807 */ /* 0x000fe20004800000 */
[----:B----4-:R-:W-:Y:S01]  /*06c0*/  IMAD R3, R8, R3, UR8 ;  /* 0x0000000808037e24 */ /* 0x010fe2000f8e0203 */
[----:B------:R-:W-:-:S04]  /*06d0*/  IADD3 R8, R5, -0x1, RZ ;  /* 0xffffffff05087810 */ /* 0x000fc80007ffe0ff */
[----:B------:R-:W-:Y:S02]  /*06e0*/  ISETP.EQ.OR P4, PT, R3, RZ, !P4 ;  /* 0x000000ff0300720c */ /* 0x000fe40006782670 */
[----:B------:R-:W-:Y:S02]  /*06f0*/  ISETP.GE.U32.AND P5, PT, R8, 0x2, PT ;  /* 0x000000020800780c */ /* 0x000fe40003fa6070 */
[----:B------:R-:W-:Y:S02]  /*0700*/  PLOP3.LUT P0, PT, P0, P4, PT, 0x80, 0x0 ;  /* 0x000000000000781c */ /* 0x000fe40000709070 */
[----:B------:R-:W-:Y:S01]  /*0710*/  SEL R19, R19, 0x2, P5 ;  /* 0x0000000213137807 */ /* 0x000fe20002800000 */
[----:B------:R0:W2:Y:S01]  /*0720*/  @!UP1 SYNCS.EXCH.64 URZ, [UR6+0x58], UR4 ;  /* 0x00005804063f95b2 */ /* 0x0000a20008000100 */
[----:B------:R-:W-:Y:S01]  /*0730*/  P2R R156, PR, RZ, 0x1 ;  /* 0x00000001ff9c7803 */ /* 0x000fe20000000000 */
[----:B------:R-:W-:Y:S01]  /*0740*/  NOP ;  /* 0x0000000000007918 */ /* 0x000fe20000000000 */
[----:B------:R-:W-:Y:S07]  /*0750*/  @!P3 BRA `(.L_x_3) ;  /* 0x000000000008b947 */ /* 0x000fee0003800000 */
[----:B-12---:R-:W-:Y:S01]  /*0760*/  UCGABAR_ARV ;  /* 0x00000000000079c7 */ /* 0x006fe20008000000 */
[----:B------:R-:W-:Y:S05]  /*0770*/  BRA `(.L_x_4) ;  /* 0x0000000000047947 */ /* 0x000fea0003800000 */
.L_x_3:
[----:B-12---:R-:W-:Y:S01]  /*0780*/  NOP ;  /* 0x0000000000007918 */ /* 0x006fe20000000000 */
.L_x_4:
[----:B------:R-:W1:Y:S01]  /*0790*/  LDC R2, c[0x0][0x65c] ;  /* 0x00019700ff027b82 */ /* 0x000e620000000800 */
[----:B------:R-:W-:Y:S02]  /*07a0*/  IMAD.U32 R6, RZ, RZ, UR8 ;  /* 0x00000008ff067e24 */ /* 0x000fe4000f8e00ff */
[----:B------:R-:W-:Y:S01]  /*07b0*/  IMAD.MOV.U32 R7, RZ, RZ, RZ ;  /* 0x000000ffff077224 */ /* 0x000fe200078e00ff */
[----:B-1----:R-:W-:-:S04]  /*07c0*/  ISETP.NE.AND P1, PT, R2, 0x1, PT ;  /* 0x000000010200780c */ /* 0x002fc80003f25270 */
[----:B------:R-:W-:-:S09]  /*07d0*/  P2R R5, PR, RZ, 0x2 ;  /* 0x00000002ff057803 */ /* 0x000fd20000000000 */
[----:B------:R-:W1:Y:S01]  /*07e0*/  @P1 LDC R17, c[0x0][0x10] ;  /* 0x00000400ff111b82 */ /* 0x000e620000000800 */
[----:B------:R-:W-:Y:S02]  /*07f0*/  @P1 IMAD.MOV.U32 R5, RZ, RZ, RZ ;  /* 0x000000ffff051224 */ /* 0x000fe400078e00ff */
[----:B------:R-:W-:-:S05]  /*0800*/  @P1 IMAD.MOV.U32 R13, RZ, RZ, RZ ;  /* 0x000000ffff0d1224 */ /* 0x000fca00078e00ff */
[----:B------:R-:W2:Y:S01]  /*0810*/  @!P1 LDC R11, c[0x0][0xc] ;  /* 0x00000300ff0b9b82 */ /* 0x000ea20000000800 */
[----:B-1----:R-:W-:-:S04]  /*0820*/  @P1 IMAD.WIDE.U32 R16, R17, UR8, R4 ;  /* 0x0000000811101c25 */ /* 0x002fc8000f8e0004 */
[----:B------:R-:W-:Y:S02]  /*0830*/  @P1 IMAD.IADD R17, R17, 0x1, R13 ;  /* 0x0000000111111824 */ /* 0x000fe400078e020d */
[----:B--2---:R-:W-:-:S04]  /*0840*/  @!P1 IMAD.WIDE.U32 R6, R4, R11, R6 ;  /* 0x0000000b04069225 */ /* 0x004fc800078e0006 */
[----:B------:R-:W-:Y:S02]  /*0850*/  @!P1 IMAD.MOV.U32 R16, RZ, RZ, R6 ;  /* 0x000000ffff109224 */ /* 0x000fe400078e0006 */
[----:B------:R-:W-:Y:S01]  /*0860*/  @!P1 IMAD.MOV.U32 R17, RZ, RZ, R7 ;  /* 0x000000ffff119224 */ /* 0x000fe200078e0007 */
[----:B------:R-:W-:Y:S06]  /*0870*/  @!P3 BRA `(.L_x_5) ;  /* 0x00000000000cb947 */ /* 0x000fec0003800000 */
[----:B------:R-:W-:Y:S01]  /*0880*/  UCGABAR_WAIT ;  /* 0x0000000000007dc7 */ /* 0x000fe20008000000 */
[----:B------:R-:W-:Y:S01]  /*0890*/  CCTL.IVALL ;  /* 0x00000000ff00798f */ /* 0x000fe20002000000 */
[----:B------:R-:W-:Y:S05]  /*08a0*/  BRA `(.L_x_6) ;  /* 0x0000000000047947 */ /* 0x000fea0003800000 */
.L_x_5:
[----:B------:R-:W-:Y:S06]  /*08b0*/  BAR.SYNC.DEFER_BLOCKING 0x0 ;  /* 0x0000000000007b1d */ /* 0x000fec0000010000 */
.L_x_6:
[----:B------:R-:W-:Y:S05]  /*08c0*/  @!P2 BRA `(.L_x_7) ;  /* 0x000000ac0008a947 */ /* 0x000fea0003800000 */
[----:B------:R-:W-:-:S13]  /*08d0*/  ISETP.GT.U32.AND P0, PT, R8, 0x1, PT ;  /* 0x000000010800780c */ /* 0x000fda0003f04070 */
[----:B0-----:R-:W-:Y:S05]  /*08e0*/  @P0 EXIT ;  /* 0x000000000000094d */ /* 0x001fea0003800000 */
[----:B------:R-:W-:Y:S01]  /*08f0*/  ULDC.64 UR4, c[0x0][0x650] ;  /* 0x0001940000047ab9 */ /* 0x000fe20000000a00 */
[----:B------:R-:W-:Y:S01]  /*0900*/  PRMT R0, RZ, 0x7610, R0 ;  /* 0x00007610ff007816 */ /* 0x000fe20000000000 */
[----:B------:R-:W-:Y:S01]  /*0910*/  IMAD.MOV.U32 R152, RZ, RZ, -0x1 ;  /* 0xffffffffff987424 */ /* 0x000fe200078e00ff */
[----:B------:R-:W-:Y:S01]  /*0920*/  ISETP.GE.U32.AND P0, PT, R16, UR4, PT ;  /* 0x0000000410007c0c */ /* 0x000fe2000bf06070 */
[----:B------:R-:W-:Y:S01]  /*0930*/  IMAD.MOV.U32 R23, RZ, RZ, -0x1 ;  /* 0xffffffffff177424 */ /* 0x000fe200078e00ff */
[----:B------:R-:W-:Y:S02]  /*0940*/  MOV R153, 0xffffffff ;  /* 0xffffffff00997802 */ /* 0x000fe40000000f00 */
[----:B------:R-:W-:-:S13]  /*0950*/  ISETP.GE.U32.AND.EX P0, PT, R17, UR5, PT, P0 ;  /* 0x0000000511007c0c */ /* 0x000fda000bf06100 */
[----:B------:R-:W-:Y:S05]  /*0960*/  @P0 BRA `(.L_x_8) ;  /* 0x00000004002c0947 */ /* 0x000fea0003800000 */
[----:B------:R-:W0:Y:S01]  /*0970*/  LDC.64 R20, c[0x0][0x628] ;  /* 0x00018a00ff147b82 */ /* 0x000e220000000a00 */
[----:B------:R-:W-:Y:S02]  /*0980*/  IMAD.MOV.U32 R6, RZ, RZ, R16 ;  /* 0x000000ffff067224 */ /* 0x000fe400078e0010 */
[----:B------:R-:W-:-:S05]  /*0990*/  IMAD.MOV.U32 R7, RZ, RZ, R17 ;  /* 0x000000ffff077224 */ /* 0x000fca00078e0011 */
[----:B------:R-:W1:Y:S08]  /*09a0*/  LDC R0, c[0x0][0x630] ;  /* 0x00018c00ff007b82 */ /* 0x000e700000000800 */
[----:B------:R-:W2:Y:S01]  /*09b0*/  LDC.64 R24, c[0x0][0x620] ;  /* 0x00018800ff187b82 */ /* 0x000ea20000000a00 */
[----:B0-----:R-:W-:-:S04]  /*09c0*/  ISETP.NE.U32.AND P0, PT, R20, RZ, PT ;  /* 0x000000ff1400720c */ /* 0x001fc80003f05070 */
[----:B------:R-:W-:-:S13]  /*09d0*/  ISETP.NE.AND.EX P0, PT, R21, RZ, PT, P0 ;  /* 0x000000ff1500720c */ /* 0x000fda0003f05300 */
[----:B-12---:R-:W-:Y:S05]  /*09e0*/  @!P0 BRA `(.L_x_9) ;  /* 0x0000000000288947 */ /* 0x006fea0003800000 */
[----:B------:R-:W0:Y:S02]  /*09f0*/  LDC R13, c[0x0][0x634] ;  /* 0x00018d00ff0d7b82 */ /* 0x000e240000000800 */
[----:B0-----:R-:W-:-:S05]  /*0a00*/  IADD3 R13, P0, R16, R13, RZ ;  /* 0x0000000d100d7210 */ /* 0x001fca0007f1e0ff */
[----:B------:R-:W-:-:S04]  /*0a10*/  IMAD.X R15, RZ, RZ, R17, P0 ;  /* 0x000000ffff0f7224 */ /* 0x000fc800000e0611 */
[----:B------:R-:W-:-:S04]  /*0a20*/  IMAD.WIDE.U32 R6, R15, R20, RZ ;  /* 0x000000140f067225 */ /* 0x000fc800078e00ff */
[----:B------:R-:W-:-:S04]  /*0a30*/  IMAD.WIDE.U32 R10, P0, R13, R21, R6 ;  /* 0x000000150d0a7225 */ /* 0x000fc80007800006 */
[----:B------:R-:W-:-:S04]  /*0a40*/  IMAD.WIDE.U32 R6, R13, R20, RZ ;  /* 0x000000140d067225 */ /* 0x000fc800078e00ff */
[----:B------:R-:W-:Y:S01]  /*0a50*/  IMAD.X R13, RZ, RZ, RZ, P0 ;  /* 0x000000ffff0d7224 */ /* 0x000fe200000e06ff */
[----:B------:R-:W-:Y:S01]  /*0a60*/  IADD3 RZ, P0, R7, R10, RZ ;  /* 0x0000000a07ff7210 */ /* 0x000fe20007f1e0ff */
[----:B------:R-:W-:-:S04]  /*0a70*/  IMAD.MOV.U32 R12, RZ, RZ, R11 ;  /* 0x000000ffff0c7224 */ /* 0x000fc800078e000b */
[----:B------:R-:W-:-:S08]  /*0a80*/  IMAD.WIDE.U32.X R6, R15, R21, R12, P0 ;  /* 0x000000150f067225 */ /* 0x000fd000000e040c */
.L_x_9:
[----:B------:R-:W0:Y:S01]  /*0a90*/  LDC.64 R20, c[0x0][0x640] ;  /* 0x00019000ff147b82 */ /* 0x000e220000000a00 */
[--C-:B------:R-:W-:Y:S01]  /*0aa0*/  SHF.R.U64 R27, R6, R0, R7.reuse ;  /* 0x00000000061b7219 */ /* 0x100fe20000001207 */
[----:B------:R-:W-:Y:S01]  /*0ab0*/  IMAD R28, R9, R14, R4 ;  /* 0x0000000e091c7224 */ /* 0x000fe200078e0204 */
[----:B------:R-:W-:Y:S02]  /*0ac0*/  SHF.R.U32.HI R0, RZ, R0, R7 ;  /* 0x00000000ff007219 */ /* 0x000fe40000011607 */
[----:B------:R-:W-:-:S03]  /*0ad0*/  IADD3 R5, P0, RZ, -R27, RZ ;  /* 0x8000001bff057210 */ /* 0x000fc60007f1e0ff */
[----:B------:R-:W1:Y:S02]  /*0ae0*/  LDC R8, c[0x0][0x618] ;  /* 0x00018600ff087b82 */ /* 0x000e640000000800 */
[----:B------:R-:W-:-:S04]  /*0af0*/  IMAD.X R7, RZ, RZ, ~R0, P0 ;  /* 0x000000ffff077224 */ /* 0x000fc800000e0e00 */
[-C--:B------:R-:W-:Y:S02]  /*0b00*/  IMAD R0, R7, R24.reuse, RZ ;  /* 0x0000001807007224 */ /* 0x080fe400078e02ff */
[----:B------:R-:W2:Y:S01]  /*0b10*/  LDC R11, c[0x0][0x608] ;  /* 0x00018200ff0b7b82 */ /* 0x000ea20000000800 */
[----:B------:R-:W-:-:S04]  /*0b20*/  IMAD.WIDE.U32 R6, R5, R24, R16 ;  /* 0x0000001805067225 */ /* 0x000fc800078e0010 */
[----:B------:R-:W-:Y:S02]  /*0b30*/  IMAD R5, R5, R25, R0 ;  /* 0x0000001905057224 */ /* 0x000fe400078e0200 */
[----:B------:R-:W-:Y:S01]  /*0b40*/  IMAD.MOV.U32 R25, RZ, RZ, 0x1 ;  /* 0x00000001ff197424 */ /* 0x000fe200078e00ff */
[----:B------:R-:W3:Y:S01]  /*0b50*/  LDC R12, c[0x0][0x658] ;  /* 0x00019600ff0c7b82 */ /* 0x000ee20000000800 */
[----:B0-----:R-:W-:Y:S01]  /*0b60*/  ISETP.NE.U32.AND P0, PT, R20, RZ, PT ;  /* 0x000000ff1400720c */ /* 0x001fe20003f05070 */
[----:B------:R-:W-:Y:S01]  /*0b70*/  IMAD.IADD R5, R7, 0x1, R5 ;  /* 0x0000000107057824 */ /* 0x000fe200078e0205 */
[----:B------:R-:W-:Y:S02]  /*0b80*/  MOV R7, 0xffffffff ;  /* 0xffffffff00077802 */ /* 0x000fe40000000f00 */
[----:B------:R-:W-:-:S03]  /*0b90*/  ISETP.NE.AND.EX P0, PT, R21, RZ, PT, P0 ;  /* 0x000000ff1500720c */ /* 0x000fc60003f05300 */
[----:B------:R-:W0:Y:S01]  /*0ba0*/  LDC R15, c[0x0][0x600] ;  /* 0x00018000ff0f7b82 */ /* 0x000e220000000800 */
[-CC-:B-1----:R-:W-:Y:S02]  /*0bb0*/  SHF.R.U64 R13, R6, R8.reuse, R5.reuse ;  /* 0x00000008060d7219 */ /* 0x182fe40000001205 */
[----:B------:R-:W-:-:S05]  /*0bc0*/  SHF.R.U32.HI R0, RZ, R8, R5 ;  /* 0x00000008ff007219 */ /* 0x000fca0000011605 */
[----:B------:R-:W1:Y:S01]  /*0bd0*/  LDC R23, c[0x0][0x648] ;  /* 0x00019200ff177b82 */ /* 0x000e620000000800 */
[-CC-:B--2---:R-:W-:Y:S02]  /*0be0*/  SHF.R.U64 R29, R13, R11.reuse, R0.reuse ;  /* 0x0000000b0d1d7219 */ /* 0x184fe40000001200 */
[----:B------:R-:W-:-:S05]  /*0bf0*/  SHF.R.U32.HI R5, RZ, R11, R0 ;  /* 0x0000000bff057219 */ /* 0x000fca0000011600 */
[----:B------:R-:W2:Y:S01]  /*0c00*/  LDC R24, c[0x0][0x638] ;  /* 0x00018e00ff187b82 */ /* 0x000ea20000000800 */
[-CC-:B---3--:R-:W-:Y:S02]  /*0c10*/  SHF.R.U64 R14, R29, R12.reuse, R5.reuse ;  /* 0x0000000c1d0e7219 */ /* 0x188fe40000001205 */
[-C--:B------:R-:W-:Y:S02]  /*0c20*/  SHF.L.U32 R0, R7, R12.reuse, RZ ;  /* 0x0000000c07007219 */ /* 0x080fe400000006ff */
[----:B------:R-:W-:Y:S01]  /*0c30*/  SHF.R.U32.HI R5, RZ, R12, R5 ;  /* 0x0000000cff057219 */ /* 0x000fe20000011605 */
[----:B------:R-:W-:Y:S01]  /*0c40*/  IMAD.MOV.U32 R4, RZ, RZ, R14 ;  /* 0x000000ffff047224 */ /* 0x000fe200078e000e */
[----:B------:R-:W-:Y:S01]  /*0c50*/  LOP3.LUT R10, RZ, R0, RZ, 0x33, !PT ;  /* 0x00000000ff0a7212 */ /* 0x000fe200078e33ff */
[----:B------:R-:W3:Y:S01]  /*0c60*/  LDC R26, c[0x0][0x610] ;  /* 0x00018400ff1a7b82 */ /* 0x000ee20000000800 */
[----:B------:R-:W-:Y:S05]  /*0c70*/  @!P0 BRA `(.L_x_10) ;  /* 0x0000000000288947 */ /* 0x000fea0003800000 */
[----:B------:R-:W4:Y:S02]  /*0c80*/  LDC R9, c[0x0][0x64c] ;  /* 0x00019300ff097b82 */ /* 0x000f240000000800 */
[----:B----4-:R-:W-:-:S05]  /*0c90*/  IADD3 R9, P0, R14, R9, RZ ;  /* 0x000000090e097210 */ /* 0x010fca0007f1e0ff */
        /* <DEDUP_REMOVED lines=8> */
.L_x_10:
[----:B-1----:R-:W-:Y:S01]  /*0d20*/  SHF.R.U64 R4, R4, R23, R5 ;  /* 0x0000001704047219 */ /* 0x002fe20000001205 */
[----:B0-----:R-:W-:Y:S01]  /*0d30*/  VIADD R6, R15, 0xffffffff ;  /* 0xffffffff0f067836 */ /* 0x001fe20000000000 */
[----:B------:R-:W-:Y:S02]  /*0d40*/  SHF.L.U32 R0, R25, R12, RZ ;  /* 0x0000000c19007219 */ /* 0x000fe400000006ff */
[----:B------:R-:W-:Y:S01]  /*0d50*/  LOP3.LUT R5, R29, R10, RZ, 0xc0, !PT ;  /* 0x0000000a1d057212 */ /* 0x000fe200078ec0ff */
[----:B------:R-:W-:Y:S01]  /*0d60*/  IMAD.MOV R7, RZ, RZ, -R4 ;  /* 0x000000ffff077224 */ /* 0x000fe200078e0a04 */
[----:B------:R-:W-:Y:S02]  /*0d70*/  SEL R3, R3, R28, !P1 ;  /* 0x0000001c03037207 */ /* 0x000fe40004800000 */
[----:B------:R-:W-:Y:S01]  /*0d80*/  LOP3.LUT R6, R13, R6, RZ, 0xc0, !PT ;  /* 0x000000060d067212 */ /* 0x000fe200078ec0ff */
[----:B------:R-:W-:Y:S01]  /*0d90*/  IMAD R4, R0, R4, R5 ;  /* 0x0000000400047224 */ /* 0x000fe200078e0205 */
[----:B------:R-:W-:Y:S01]  /*0da0*/  MOV R23, R27 ;  /* 0x0000001b00177202 */ /* 0x000fe20000000f00 */
[----:B--2---:R-:W-:-:S02]  /*0db0*/  IMAD R0, R7, R24, R14 ;  /* 0x0000001807007224 */ /* 0x004fc400078e020e */
[----:B---3--:R-:W-:Y:S02]  /*0dc0*/  IMAD R3, R4, R26, R3 ;  /* 0x0000001a04037224 */ /* 0x008fe400078e0203 */
[----:B------:R-:W-:Y:S02]  /*0dd0*/  IMAD R152, R0, R15, R6 ;  /* 0x0000000f00987224 */ /* 0x000fe400078e0206 */
[----:B------:R-:W-:-:S03]  /*0de0*/  IMAD.MOV.U32 R4, RZ, RZ, 0x1 ;  /* 0x00000001ff047424 */ /* 0x000fc600078e00ff */
[----:B------:R-:W-:Y:S02]  /*0df0*/  SEL R153, R152, R3, !P1 ;  /* 0x0000000398997207 */ /* 0x000fe40004800000 */
[----:B------:R-:W-:Y:S02]  /*0e00*/  PRMT R0, R4, 0x7610, R0 ;  /* 0x0000761004007816 */ /* 0x000fe40000000000 */
[----:B------:R-:W-:-:S07]  /*0e10*/  SEL R152, R3, R152, !P1 ;  /* 0x0000009803987207 */ /* 0x000fce0004800000 */
.L_x_8:
[----:B------:R-:W-:-:S08]  /*0e20*/  NOP ;  /* 0x0000000000007918 */ /* 0x000fd00000000000 */
[----:B------:R-:W0:Y:S02]  /*0e30*/  USETMAXREG.TRY_ALLOC.CTAPOOL UP0, 0xe8 ;  /* 0x000000e8000079c8 */ /* 0x000e240008000600 */
[----:B0-----:R-:W-:-:S13]  /*0e40*/  PLOP3.LUT P0, PT, PT, PT, UP0, 0x80, 0x0 ;  /* 0x000000000000781c */ /* 0x001fda0003f0f008 */
[----:B------:R-:W-:Y:S05]  /*0e50*/  @!P0 BRA `(.L_x_8) ;  /* 0xfffffffc00f08947 */ /* 0x000fea000383ffff */
[----:B------:R-:W-:Y:S01]  /*0e60*/  ULDC.64 UR4, c[0x0][0x598] ;  /* 0x0001660000047ab9 */ /* 0x000fe20000000a00 */
[----:B------:R-:W-:Y:S01]  /*0e70*/  ULDC.64 UR36, c[0x0][0x208] ;  /* 0x0000820000247ab9 */ /* 0x000fe20000000a00 */
[----:B------:R-:W-:-:S04]  /*0e80*/  ISETP.NE.U32.AND P0, PT, RZ, UR4, PT ;  /* 0x00000004ff007c0c */ /* 0x000fc8000bf05070 */
[----:B------:R-:W-:-:S13]  /*0e90*/  ISETP.NE.AND.EX P0, PT, RZ, UR5, PT, P0 ;  /* 0x00000005ff007c0c */ /* 0x000fda000bf05300 */
[----:B------:R-:W-:Y:S05]  /*0ea0*/  @!P0 BRA `(.L_x_11) ;  /* 0x00000000001c8947 */ /* 0x000fea0003800000 */
[----:B------:R-:W0:Y:S02]  /*0eb0*/  LDC.64 R4, c[0x0][0x598] ;  /* 0x00016600ff047b82 */ /* 0x000e240000000a00 */
[----:B0-----:R-:W2:Y:S02]  /*0ec0*/  LDG.E.64 R4, desc[UR36][R4.64] ;  /* 0x0000002404047981 */ /* 0x001ea4000c1e1b00 */
[----:B--2---:R-:W-:-:S04]  /*0ed0*/  ISETP.NE.U32.AND P0, PT, R4, RZ, PT ;  /* 0x000000ff0400720c */ /* 0x004fc80003f05070 */
[----:B------:R-:W-:-:S13]  /*0ee0*/  ISETP.NE.AND.EX P0, PT, R5, RZ, PT, P0 ;  /* 0x000000ff0500720c */ /* 0x000fda0003f05300 */
[----:B------:R-:W-:Y:S05]  /*0ef0*/  @!P0 BRA `(.L_x_11) ;  /* 0x0000000000088947 */ /* 0x000fea0003800000 */
[----:B------:R0:W5:Y:S01]  /*0f00*/  LD.E R154, desc[UR36][R4.64] ;  /* 0x00000024049a7980 */ /* 0x000162000c101900 */
[----:B------:R-:W-:Y:S05]  /*0f10*/  BRA `(.L_x_12) ;  /* 0x0000000000247947 */ /* 0x000fea0003800000 */
.L_x_11:
[----:B------:R-:W-:Y:S02]  /*0f20*/  ULDC.64 UR4, c[0x0][0x588] ;  /* 0x0001620000047ab9 */ /* 0x000fe40000000a00 */
[----:B------:R-:W-:-:S04]  /*0f30*/  ISETP.NE.U32.AND P0, PT, RZ, UR4, PT ;  /* 0x00000004ff007c0c */ /* 0x000fc8000bf05070 */
[----:B------:R-:W-:-:S13]  /*0f40*/  ISETP.NE.AND.EX P0, PT, RZ, UR5, PT, P0 ;  /* 0x00000005ff007c0c */ /* 0x000fda000bf05300 */
[----:B------:R-:W-:Y:S05]  /*0f50*/  @!P0 BRA `(.L_x_13) ;  /* 0x00000000000c8947 */ /* 0x000fea0003800000 */
[----:B------:R-:W0:Y:S02]  /*0f60*/  LDC.64 R154, c[0x0][0x588] ;  /* 0x00016200ff9a7b82 */ /* 0x000e240000000a00 */
[----:B0-----:R1:W5:Y:S01]  /*0f70*/  LDG.E R154, desc[UR36][R154.64] ;  /* 0x000000249a9a7981 */ /* 0x001362000c1e1900 */
[----:B------:R-:W-:Y:S05]  /*0f80*/  BRA `(.L_x_12) ;  /* 0x0000000000087947 */ /* 0x000fea0003800000 */
.L_x_13:
[----:B------:R-:W-:Y:S02]  /*0f90*/  ULDC UR4, c[0x0][0x580] ;  /* 0x0001600000047ab9 */ /* 0x000fe40000000800 */
[----:B------:R-:W-:-:S07]  /*0fa0*/  IMAD.U32 R154, RZ, RZ, UR4 ;  /* 0x00000004ff9a7e24 */ /* 0x000fce000f8e00ff */
.L_x_12:
[----:B------:R-:W-:Y:S02]  /*0fb0*/  ULDC.64 UR4, c[0x0][0x5a0] ;  /* 0x0001680000047ab9 */ /* 0x000fe40000000a00 */
[----:B------:R-:W-:-:S04]  /*0fc0*/  ISETP.NE.U32.AND P0, PT, RZ, UR4, PT ;  /* 0x00000004ff007c0c */ /* 0x000fc8000bf05070 */
[----:B------:R-:W-:-:S13]  /*0fd0*/  ISETP.NE.AND.EX P0, PT, RZ, UR5, PT, P0 ;  /* 0x00000005ff007c0c */ /* 0x000fda000bf05300 */
[----:B------:R-:W-:Y:S05]  /*0fe0*/  @!P0 BRA `(.L_x_14) ;  /* 0x00000000001c8947 */ /* 0x000fea0003800000 */
[----:B0-----:R-:W0:Y:S02]  /*0ff0*/  LDC.64 R4, c[0x0][0x5a0] ;  /* 0x00016800ff047b82 */ /* 0x001e240000000a00 */
[----:B0-----:R-:W2:Y:S02]  /*1000*/  LDG.E.64 R4, desc[UR36][R4.64] ;  /* 0x0000002404047981 */ /* 0x001ea4000c1e1b00 */
[----:B--2---:R-:W-:-:S04]  /*1010*/  ISETP.NE.U32.AND P0, PT, R4, RZ, PT ;  /* 0x000000ff0400720c */ /* 0x004fc80003f05070 */
[----:B------:R-:W-:-:S13]  /*1020*/  ISETP.NE.AND.EX P0, PT, R5, RZ, PT, P0 ;  /* 0x000000ff0500720c */ /* 0x000fda0003f05300 */
[----:B------:R-:W-:Y:S05]  /*1030*/  @!P0 BRA `(.L_x_14) ;  /* 0x0000000000088947 */ /* 0x000fea0003800000 */
[----:B-1----:R0:W5:Y:S01]  /*1040*/  LD.E R155, desc[UR36][R4.64] ;  /* 0x00000024049b7980 */ /* 0x002162000c101900 */
[----:B------:R-:W-:Y:S05]  /*1050*/  BRA `(.L_x_15) ;  /* 0x0000000000247947 */ /* 0x000fea0003800000 */
.L_x_14:
[----:B------:R-:W-:Y:S02]  /*1060*/  ULDC.64 UR4, c[0x0][0x590] ;  /* 0x0001640000047ab9 */ /* 0x000fe40000000a00 */
[----:B------:R-:W-:-:S04]  /*1070*/  ISETP.NE.U32.AND P0, PT, RZ, UR4, PT ;  /* 0x00000004ff007c0c */ /* 0x000fc8000bf05070 */
[----:B------:R-:W-:-:S13]  /*1080*/  ISETP.NE.AND.EX P0, PT, RZ, UR5, PT, P0 ;  /* 0x00000005ff007c0c */ /* 0x000fda000bf05300 */
[----:B------:R-:W-:Y:S05]  /*1090*/  @!P0 BRA `(.L_x_16) ;  /* 0x00000000000c8947 */ /* 0x000fea0003800000 */
[----:B0-----:R-:W1:Y:S02]  /*10a0*/  LDC.64 R4, c[0x0][0x590] ;  /* 0x00016400ff047b82 */ /* 0x001e640000000a00 */
[----:B-1----:R1:W5:Y:S01]  /*10b0*/  LDG.E R155, desc[UR36][R4.64] ;  /* 0x00000024049b7981 */ /* 0x002362000c1e1900 */
[----:B------:R-:W-:Y:S05]  /*10c0*/  BRA `(.L_x_15) ;  /* 0x0000000000087947 */ /* 0x000fea0003800000 */
.L_x_16:
[----:B------:R-:W-:Y:S02]  /*10d0*/  ULDC UR4, c[0x0][0x584] ;  /* 0x0001610000047ab9 */ /* 0x000fe40000000800 */
[----:B-1----:R-:W-:-:S07]  /*10e0*/  IMAD.U32 R155, RZ, RZ, UR4 ;  /* 0x00000004ff9b7e24 */ /* 0x002fce000f8e00ff */
.L_x_15:
[----:B------:R-:W-:-:S13]  /*10f0*/  LOP3.LUT P0, RZ, R0, 0xff, RZ, 0xc0, !PT ;  /* 0x000000ff00ff7812 */ /* 0x000fda000780c0ff */
[----:B------:R-:W-:Y:S05]  /*1100*/  @!P0 EXIT ;  /* 0x000000000000894d */ /* 0x000fea0003800000 */
[----:B------:R-:W-:Y:S01]  /*1110*/  ULDC UR4, c[0x0][0x28c] ;  /* 0x0000a30000047ab9 */ /* 0x000fe20000000800 */
[----:B------:R-:W-:Y:S01]  /*1120*/  LOP3.LUT R164, R19, 0x1, RZ, 0xfc, !PT ;  /* 0x0000000113a47812 */ /* 0x000fe200078efcff */
[----:B------:R-:W-:Y:S01]  /*1130*/  UIADD3 UR4, UR4, 0x7f, URZ ;  /* 0x0000007f04047890 */ /* 0x000fe2000fffe03f */
[----:B------:R-:W-:Y:S01]  /*1140*/  UMOV UR38, URZ ;  /* 0x0000003f00267c82 */ /* 0x000fe20008000000 */
[----:B------:R-:W-:Y:S02]  /*1150*/  UMOV UR39, URZ ;  /* 0x0000003f00277c82 */ /* 0x000fe40008000000 */
[----:B------:R-:W-:-:S04]  /*1160*/  USHF.R.S32.HI UR5, URZ, 0x1f, UR4 ;  /* 0x0000001f3f057899 */ /* 0x000fc80008011404 */
[----:B------:R-:W-:-:S04]  /*1170*/  ULEA.HI UR5, UR5, UR4, URZ, 0x7 ;  /* 0x0000000405057291 */ /* 0x000fc8000f8f383f */
[----:B------:R-:W-:-:S12]  /*1180*/  USHF.R.S32.HI UR40, URZ, 0x7, UR5 ;  /* 0x000000073f287899 */ /* 0x000fd80008011405 */
.L_x_288:
[----:B------:R-:W-:Y:S01]  /*1190*/  LOP3.LUT R0, R18, 0x80, RZ, 0xc0, !PT ;  /* 0x0000008012007812 */ /* 0x000fe200078ec0ff */
[----:B--2---:R-:W2:Y:S01]  /*11a0*/  S2UR UR7, SR_CgaCtaId ;  /* 0x00000000000779c3 */ /* 0x004ea20000008800 */
[----:B------:R-:W-:Y:S02]  /*11b0*/  UMOV UR6, 0x400 ;  /* 0x0000040000067882 */ /* 0x000fe40000000000 */
[----:B------:R-:W-:-:S06]  /*11c0*/  SHF.R.U32.HI R0, RZ, 0x7, R0 ;  /* 0x00000007ff007819 */ /* 0x000fcc0000011600 */
[----:B---3--:R-:W3:Y:S01]  /*11d0*/  SHFL.IDX PT, R0, R0, RZ, 0x1f ;  /* 0x00001fff00007589 */ /* 0x008ee200000e0000 */
[----:B--2---:R-:W-:Y:S01]  /*11e0*/  ULEA UR6, UR7, UR6, 0x18 ;  /* 0x0000000607067291 */ /* 0x004fe2000f8ec03f */
[----:B---3--:R-:W-:-:S13]  /*11f0*/  R2UR UR4, R0 ;  /* 0x00000000000472ca */ /* 0x008fda00000e0000 */
[----:B------:R-:W-:-:S04]  /*1200*/  ULEA.HI UR5, UR4, UR4, URZ, 0x1 ;  /* 0x0000000404057291 */ /* 0x000fc8000f8f083f */
[----:B------:R-:W-:-:S04]  /*1210*/  ULOP3.LUT UR5, UR5, 0x7fffe, URZ, 0xc0, !UPT ;  /* 0x0007fffe05057892 */ /* 0x000fc8000f8ec03f */
[----:B------:R-:W-:-:S03]  /*1220*/  UIADD3 UR5, UR4, -UR5, URZ ;  /* 0x8000000504057290 */ /* 0x000fc6000fffe03f */
[----:B------:R-:W-:Y:S01]  /*1230*/  ULDC UR4, c[0x0][0x28c] ;  /* 0x0000a30000047ab9 */ /* 0x000fe20000000800 */
[----:B------:R-:W-:Y:S01]  /*1240*/  ULEA UR5, UR5, UR6, 0xd ;  /* 0x0000000605057291 */ /* 0x000fe2000f8e683f */
[----:B------:R-:W-:-:S03]  /*1250*/  ISETP.LT.AND P0, PT, RZ, UR4, PT ;  /* 0x00000004ff007c0c */ /* 0x000fc6000bf01270 */
[----:B------:R-:W-:-:S04]  /*1260*/  UIADD3 UR5, UR5, 0x100, URZ ;  /* 0x0000010005057890 */ /* 0x000fc8000fffe03f */
[----:B------:R-:W-:-:S04]  /*1270*/  USHF.R.U32.HI UR5, URZ, 0x4, UR5 ;  /* 0x000000043f057899 */ /* 0x000fc80008011605 */
[----:B------:R-:W-:Y:S02]  /*1280*/  ULOP3.LUT UR41, UR5, 0x3fff, URZ, 0xc0, !UPT ;  /* 0x00003fff05297892 */ /* 0x000fe4000f8ec03f */
[----:B-1--45:R-:W-:Y:S10]  /*1290*/  @P0 BRA `(.L_x_17) ;  /* 0x0000000000400947 */ /* 0x032ff40003800000 */
[----:B------:R-:W-:Y:S01]  /*12a0*/  MOV R0, 0x0 ;  /* 0x0000000000007802 */ /* 0x000fe20000000f00 */
[----:B------:R-:W-:Y:S01]  /*12b0*/  ULDC.64 UR4, c[0x4][0x68] ;  /* 0x01001a0000047ab9 */ /* 0x000fe20000000a00 */
[----:B------:R-:W-:Y:S01]  /*12c0*/  ULDC.64 UR6, c[0x4][0x8] ;  /* 0x0100020000067ab9 */ /* 0x000fe20000000a00 */
[----:B01----:R-:W-:Y:S01]  /*12d0*/  IMAD.U32 R4, RZ, RZ, UR4 ;  /* 0x00000004ff047e24 */ /* 0x003fe2000f8e00ff */
[----:B------:R0:W1:Y:S01]  /*12e0*/  LDC.64 R14, c[0x4][R0] ;  /* 0x01000000000e7b82 */ /* 0x0000620000000a00 */
[----:B------:R-:W-:Y:S01]  /*12f0*/  IMAD.U32 R5, RZ, RZ, UR5 ;  /* 0x00000005ff057e24 */ /* 0x000fe2000f8e00ff */
[----:B------:R-:W-:Y:S01]  /*1300*/  ULDC.64 UR4, c[0x4][0x70] ;  /* 0x01001c0000047ab9 */ /* 0x000fe20000000a00 */
[----:B------:R-:W-:Y:S01]  /*1310*/  IMAD.U32 R10, RZ, RZ, UR6 ;  /* 0x00000006ff0a7e24 */ /* 0x000fe2000f8e00ff */
[----:B------:R-:W-:Y:S01]  /*1320*/  MOV R8, 0x1e1 ;  /* 0x000001e100087802 */ /* 0x000fe20000000f00 */
[----:B------:R-:W-:Y:S02]  /*1330*/  IMAD.U32 R6, RZ, RZ, UR4 ;  /* 0x00000004ff067e24 */ /* 0x000fe4000f8e00ff */
[----:B------:R-:W-:-:S02]  /*1340*/  IMAD.U32 R7, RZ, RZ, UR5 ;  /* 0x00000005ff077e24 */ /* 0x000fc4000f8e00ff */
[----:B------:R-:W-:Y:S02]  /*1350*/  IMAD.U32 R11, RZ, RZ, UR7 ;  /* 0x00000007ff0b7e24 */ /* 0x000fe4000f8e00ff */
[----:B------:R-:W-:Y:S02]  /*1360*/  IMAD.MOV.U32 R12, RZ, RZ, 0x1 ;  /* 0x00000001ff0c7424 */ /* 0x000fe400078e00ff */
[----:B0-----:R-:W-:-:S07]  /*1370*/  IMAD.MOV.U32 R13, RZ, RZ, RZ ;  /* 0x000000ffff0d7224 */ /* 0x001fce00078e00ff */
[----:B------:R-:W-:-:S07]  /*1380*/  LEPC R20, `(.L_x_17) ;  /* 0x000000001014794e */ /* 0x000fce0000000000 */
[----:B-1---5:R-:W-:Y:S05]  /*1390*/  CALL.ABS.NOINC R14 ;  /* 0x000000000e007343 */ /* 0x022fea0003c00000 */
.L_x_17:
[----:B------:R-:W-:-:S13]  /*13a0*/  ISETP.NE.AND P0, PT, R164, 0x3, PT ;  /* 0x00000003a400780c */ /* 0x000fda0003f05270 */
[----:B------:R-:W-:Y:S05]  /*13b0*/  @!P0 BRA `(.L_x_18) ;  /* 0x0000000000048947 */ /* 0x000fea0003800000 */
[----:B------:R-:W-:Y:S01]  /*13c0*/  BPT.TRAP 0x1 ;  /* 0x000000040000795c */ /* 0x000fe20000300000 */
.L_x_18:
[----:B------:R-:W2:Y:S01]  /*13d0*/  S2UR UR5, SR_CgaCtaId ;  /* 0x00000000000579c3 */ /* 0x000ea20000008800 */
[----:B------:R-:W-:Y:S01]  /*13e0*/  UMOV UR4, 0x400 ;  /* 0x0000040000047882 */ /* 0x000fe20000000000 */
[----:B------:R-:W-:Y:S02]  /*13f0*/  IMAD.U32 R0, RZ, RZ, UR38 ;  /* 0x00000026ff007e24 */ /* 0x000fe4000f8e00ff */
[----:B------:R-:W-:-:S03]  /*1400*/  IMAD.U32 R3, RZ, RZ, UR39 ;  /* 0x00000027ff037e24 */ /* 0x000fc6000f8e00ff */
[----:B------:R-:W-:Y:S01]  /*1410*/  SHF.L.U32 R0, R0, 0x1f, RZ ;  /* 0x0000001f00007819 */ /* 0x000fe200000006ff */
[----:B--2---:R-:W-:-:S06]  /*1420*/  ULEA UR4, UR5, UR4, 0x18 ;  /* 0x0000000405047291 */ /* 0x004fcc000f8ec03f */
[----:B------:R-:W-:-:S04]  /*1430*/  IMAD.U32 R6, RZ, RZ, UR4 ;  /* 0x00000004ff067e24 */ /* 0x000fc8000f8e00ff */
[----:B------:R-:W-:-:S04]  /*1440*/  IMAD R3, R3, 0x8, R6 ;  /* 0x0000000803037824 */ /* 0x000fc800078e0206 */
[----:B------:R2:W3:Y:S01]  /*1450*/  SYNCS.PHASECHK.TRANS64.TRYWAIT P1, [R3+URZ], R0 ;  /* 0x00000000030075a7 */ /* 0x0004e2000802017f */
[----:B------:R-:W-:Y:S05]  /*1460*/  @!P0 BRA `(.L_x_19) ;  /* 0x0000000000048947 */ /* 0x000fea0003800000 */
[----:B------:R-:W-:Y:S01]  /*1470*/  BPT.TRAP 0x1 ;  /* 0x000000040000795c */ /* 0x000fe20000300000 */
.L_x_19:
[----:B---3--:R-:W-:Y:S05]  /*1480*/  @P1 BRA `(.L_x_20) ;  /* 0x0000000000081947 */ /* 0x008fea0003800000 */
[----:B------:R-:W3:Y:S02]  /*1490*/  SYNCS.PHASECHK.TRANS64.TRYWAIT P1, [R3+URZ], R0 ;  /* 0x00000000030075a7 */ /* 0x000ee4000802017f */
[----:B---3--:R-:W-:Y:S05]  /*14a0*/  @!P1 BRA `(.L_x_21) ;  /* 0x000000b400ac9947 */ /* 0x008fea0003800000 */
.L_x_20:
[----:B------:R-:W-:-:S04]  /*14b0*/  UISETP.LT.AND UP0, UPT, UR40, 0x1, UPT ;  /* 0x000000012800788c */ /* 0x000fc8000bf01270 */
[----:B------:R-:W-:-:S06]  /*14c0*/  USEL UR4, UR40, 0x1, UP0 ;  /* 0x0000000128047887 */ /* 0x000fcc0008000000 */
[----:B--23--:R-:W-:Y:S01]  /*14d0*/  IMAD.U32 R0, RZ, RZ, UR4 ;  /* 0x00000004ff007e24 */ /* 0x00cfe2000f8e00ff */
[----:B------:R-:W-:Y:S05]  /*14e0*/  WARPSYNC.ALL ;  /* 0x0000000000007948 */ /* 0x000fea0003800000 */
[----:B------:R-:W-:-:S04]  /*14f0*/  IADD3 R0, -R0, UR40, RZ ;  /* 0x0000002800007c10 */ /* 0x000fc8000fffe1ff */
[----:B------:R-:W-:Y:S02]  /*1500*/  ISETP.GE.AND P1, PT, R0, 0x1, PT ;  /* 0x000000010000780c */ /* 0x000fe40003f26270 */
[----:B------:R-:W-:Y:S01]  /*1510*/  R2UR UR4, R6 ;  /* 0x00000000060472ca */ /* 0x000fe200000e0000 */
[----:B------:R-:W-:Y:S01]  /*1520*/  WARPGROUP.ARRIVE ;  /* 0x00000000000079c5 */ /* 0x000fe20000000000 */
[----:B------:R-:W-:Y:S01]  /*1530*/  UMOV UR9, 0x40000040 ;  /* 0x4000004000097882 */ /* 0x000fe20000000000 */
[----:B------:R-:W-:Y:S01]  /*1540*/  UMOV UR11, 0x40000040 ;  /* 0x40000040000b7882 */ /* 0x000fe20000000000 */
[----:B------:R-:W-:Y:S01]  /*1550*/  UMOV UR13, 0x40000040 ;  /* 0x40000040000d7882 */ /* 0x000fe20000000000 */
[----:B------:R-:W-:-:S08]  /*1560*/  UMOV UR15, UR11 ;  /* 0x0000000b000f7c82 */ /* 0x000fd00008000000 */
[----:B------:R-:W-:-:S04]  /*1570*/  UIADD3 UR4, UR4, 0x40100, URZ ;  /* 0x0004010004047890 */ /* 0x000fc8000fffe03f */
[----:B------:R-:W-:-:S04]  /*1580*/  USHF.R.U32.HI UR4, URZ, 0x4, UR4 ;  /* 0x000000043f047899 */ /* 0x000fc80008011604 */
[----:B------:R-:W-:Y:S02]  /*1590*/  ULOP3.LUT UR5, UR4, 0x3fff, URZ, 0xc0, !UPT ;  /* 0x00003fff04057892 */ /* 0x000fe4000f8ec03f */
[----:B------:R-:W-:Y:S02]  /*15a0*/  ULOP3.LUT UR4, UR41, 0x10000, URZ, 0xfc, !UPT ;  /* 0x0001000029047892 */ /* 0x000fe4000f8efc3f */
[----:B------:R-:W-:Y:S02]  /*15b0*/  ULOP3.LUT UR5, UR5, 0x10000, URZ, 0xfc, !UPT ;  /* 0x0001000005057892 */ /* 0x000fe4000f8efc3f */
[----:B------:R-:W-:Y:S02]  /*15c0*/  ULEA UR8, UR39, UR4, 0xc ;  /* 0x0000000427087291 */ /* 0x000fe4000f8e603f */
[----:B------:R-:W-:Y:S02]  /*15d0*/  ULEA UR6, UR39, UR5, 0xb ;  /* 0x0000000527067291 */ /* 0x000fe4000f8e583f */
[----:B------:R-:W-:-:S05]  /*15e0*/  UIADD3 UR12, UR8, 0x400, URZ ;  /* 0x00000400080c7890 */ /* 0x000fca000fffe03f */
[----:B------:R-:W-:Y:S02]  /*15f0*/  UMOV UR10, UR6 ;  /* 0x00000006000a7c82 */ /* 0x000fe40008000000 */
[----:B------:R-:W-:Y:S01]  /*1600*/  HGMMA.64x128x16.F32 R88, gdesc[UR8], RZ, !UPT, gsb0 ;  /* 0x01e00000085879f0 */ /* 0x000fe2000c0008ff */
[----:B------:R-:W-:Y:S02]  /*1610*/  UMOV UR14, UR10 ;  /* 0x0000000a000e7c82 */ /* 0x000fe40008000000 */
[----:B------:R-:W-:Y:S02]  /*1620*/  WARPGROUP.DEPBAR.LE gsb0, 0x0 ;  /* 0x00008000000079c5 */ /* 0x000fe40000010000 */
[----:B------:R-:W-:-:S07]  /*1630*/  WARPGROUP.ARRIVE ;  /* 0x00000000000079c5 */ /* 0x000fce0000000000 */
[----:B------:R-:W-:Y:S01]  /*1640*/  HGMMA.64x128x16.F32 R24, gdesc[UR12], RZ, !UPT, gsb0 ;  /* 0x01e000000c1879f0 */ /* 0x000fe2000c0008ff */
[----:B------:R-:W-:Y:S02]  /*1650*/  UIADD3 UR12, UR8, 0x2, URZ ;  /* 0x00000002080c7890 */ /* 0x000fe4000fffe03f */
[----:B------:R-:W-:Y:S01]  /*1660*/  UIADD3 UR14, UR6, 0x2, URZ ;  /* 0x00000002060e7890 */ /* 0x000fe2000fffe03f */
[----:B------:R-:W-:Y:S01]  /*1670*/  UMOV UR13, 0x40000040 ;  /* 0x40000040000d7882 */ /* 0x000fe20000000000 */
[----:B------:R-:W-:Y:S01]  /*1680*/  UMOV UR15, 0x40000040 ;  /* 0x40000040000f7882 */ /* 0x000fe20000000000 */
[----:B------:R-:W-:Y:S02]  /*1690*/  WARPGROUP.DEPBAR.LE gsb0, 0x0 ;  /* 0x00008000000079c5 */ /* 0x000fe40000010000 */
[----:B------:R-:W-:-:S06]  /*16a0*/  WARPGROUP.ARRIVE ;  /* 0x00000000000079c5 */ /* 0x000fcc0000000000 */
[----:B------:R-:W-:Y:S01]  /*16b0*/  HGMMA.64x128x16.F32 R88, gdesc[UR12], R88, gsb0 ;  /* 0x01e000000c5879f0 */ /* 0x000fe20008000858 */
[----:B------:R-:W-:Y:S01]  /*16c0*/  UIADD3 UR12, UR8, 0x402, URZ ;  /* 0x00000402080c7890 */ /* 0x000fe2000fffe03f */
[----:B------:R-:W-:Y:S01]  /*16d0*/  UMOV UR13, 0x40000040 ;  /* 0x40000040000d7882 */ /* 0x000fe20000000000 */
[----:B------:R-:W-:Y:S02]  /*16e0*/  WARPGROUP.DEPBAR.LE gsb0, 0x0 ;  /* 0x00008000000079c5 */ /* 0x000fe40000010000 */
[----:B------:R-:W-:-:S07]  /*16f0*/  WARPGROUP.ARRIVE ;  /* 0x00000000000079c5 */ /* 0x000fce0000000000 */
[----:B------:R-:W-:Y:S01]  /*1700*/  HGMMA.64x128x16.F32 R24, gdesc[UR12], R24, gsb0 ;  /* 0x01e000000c1879f0 */ /* 0x000fe20008000818 */
        /* <DEDUP_REMOVED lines=71> */
[----:B------:R-:W-:Y:S03]  /*1b80*/  HGMMA.64x128x16.F32 R24, gdesc[UR12], R24, gsb0 ;  /* 0x01e000000c1879f0 */ /* 0x000fe60008000818 */
[----:B------:R-:W-:Y:S02]  /*1b90*/  WARPGROUP.DEPBAR.LE gsb0, 0x0 ;  /* 0x00008000000079c5 */ /* 0x000fe40000010000 */
[----:B------:R-:W-:Y:S05]  /*1ba0*/  @!P1 BRA `(.L_x_22) ;  /* 0x0000000800349947 */ /* 0x000fea0003800000 */
[----:B------:R-:W-:Y:S02]  /*1bb0*/  UIADD3 UR6, UR39, 0x1, URZ ;  /* 0x0000000127067890 */ /* 0x000fe4000fffe03f */
[----:B------:R-:W-:Y:S02]  /*1bc0*/  IMAD.U32 R3, RZ, RZ, UR39 ;  /* 0x00000027ff037e24 */ /* 0x000fe4000f8e00ff */
[----:B------:R-:W-:-:S04]  /*1bd0*/  UISETP.NE.AND UP0, UPT, UR6, 0x4, UPT ;  /* 0x000000040600788c */ /* 0x000fc8000bf05270 */
[----:B------:R-:W-:Y:S02]  /*1be0*/  USEL UR7, URZ, 0x1, UP0 ;  /* 0x000000013f077887 */ /* 0x000fe40008000000 */
[----:B------:R-:W-:Y:S02]  /*1bf0*/  USEL UR6, UR6, URZ, UP0 ;  /* 0x0000003f06067287 */ /* 0x000fe40008000000 */
[----:B------:R-:W-:-:S06]  /*1c00*/  ULOP3.LUT UR7, UR38, UR7, URZ, 0x3c, !UPT ;  /* 0x0000000726077292 */ /* 0x000fcc000f8e3c3f */
[----:B------:R-:W-:-:S07]  /*1c10*/  MOV R7, UR7 ;  /* 0x0000000700077c02 */ /* 0x000fce0008000f00 */
.L_x_29:
[----:B------:R-:W-:Y:S05]  /*1c20*/  @!P0 BRA `(.L_x_23) ;  /* 0x0000000000048947 */ /* 0x000fea0003800000 */
[----:B------:R-:W-:Y:S01]  /*1c30*/  BPT.TRAP 0x1 ;  /* 0x000000040000795c */ /* 0x000fe20000300000 */
.L_x_23:
[----:B------:R-:W2:Y:S01]  /*1c40*/  S2UR UR8, SR_CgaCtaId ;  /* 0x00000000000879c3 */ /* 0x000ea20000008800 */
[----:B------:R-:W-:Y:S01]  /*1c50*/  UMOV UR7, 0x400 ;  /* 0x0000040000077882 */ /* 0x000fe20000000000 */
[----:B01----:R-:W-:Y:S01]  /*1c60*/  IMAD.U32 R5, RZ, RZ, UR6 ;  /* 0x00000006ff057e24 */ /* 0x003fe2000f8e00ff */
[----:B------:R-:W-:Y:S01]  /*1c70*/  SHF.L.U32 R4, R7, 0x1f, RZ ;  /* 0x0000001f07047819 */ /* 0x000fe200000006ff */
[----:B--2---:R-:W-:-:S06]  /*1c80*/  ULEA UR7, UR8, UR7, 0x18 ;  /* 0x0000000708077291 */ /* 0x004fcc000f8ec03f */
[----:B------:R-:W-:-:S04]  /*1c90*/  IMAD.U32 R6, RZ, RZ, UR7 ;  /* 0x00000007ff067e24 */ /* 0x000fc8000f8e00ff */
[----:B------:R-:W-:-:S04]  /*1ca0*/  IMAD R5, R5, 0x8, R6 ;  /* 0x0000000805057824 */ /* 0x000fc800078e0206 */
[----:B------:R0:W1:Y:S01]  /*1cb0*/  SYNCS.PHASECHK.TRANS64.TRYWAIT P1, [R5+URZ], R4 ;  /* 0x00000004050075a7 */ /* 0x000062000802017f */
[----:B------:R-:W-:Y:S05]  /*1cc0*/  @!P0 BRA `(.L_x_24) ;  /* 0x0000000000048947 */ /* 0x000fea0003800000 */
[----:B------:R-:W-:Y:S01]  /*1cd0*/  BPT.TRAP 0x1 ;  /* 0x000000040000795c */ /* 0x000fe20000300000 */
.L_x_24:
[----:B-1----:R-:W-:Y:S05]  /*1ce0*/  @P1 BRA `(.L_x_25) ;  /* 0x0000000000081947 */ /* 0x002fea0003800000 */
[----:B------:R-:W1:Y:S02]  /*1cf0*/  SYNCS.PHASECHK.TRANS64.TRYWAIT P1, [R5+URZ], R4 ;  /* 0x00000004050075a7 */ /* 0x000e64000802017f */
[----:B-1----:R-:W-:Y:S05]  /*1d00*/  @!P1 BRA `(.L_x_26) ;  /* 0x000000ac00a89947 */ /* 0x002fea0003800000 */
.L_x_25:
[----:B------:R-:W-:Y:S01]  /*1d10*/  ULEA UR10, UR6, UR4, 0xc ;  /* 0x00000004060a7291 */ /* 0x000fe2000f8e603f */
[----:B------:R-:W-:Y:S01]  /*1d20*/  WARPGROUP.ARRIVE ;  /* 0x00000000000079c5 */ /* 0x000fe20000000000 */
[----:B------:R-:W-:Y:S01]  /*1d30*/  ULEA UR8, UR6, UR5, 0xb ;  /* 0x0000000506087291 */ /* 0x000fe2000f8e583f */
[----:B------:R-:W-:Y:S01]  /*1d40*/  UMOV UR13, 0x40000040 ;  /* 0x40000040000d7882 */ /* 0x000fe20000000000 */
[----:B------:R-:W-:-:S03]  /*1d50*/  UMOV UR15, 0x40000040 ;  /* 0x40000040000f7882 */ /* 0x000fc60000000000 */
[----:B------:R-:W-:Y:S02]  /*1d60*/  UMOV UR12, UR10 ;  /* 0x0000000a000c7c82 */ /* 0x000fe40008000000 */
[----:B------:R-:W-:Y:S02]  /*1d70*/  UMOV UR14, UR8 ;  /* 0x00000008000e7c82 */ /* 0x000fe40008000000 */
        /* <DEDUP_REMOVED lines=92> */
[----:B------:R-:W-:Y:S01]  /*2340*/  BPT.TRAP 0x1 ;  /* 0x000000040000795c */ /* 0x000fe20000300000 */
.L_x_27:
[----:B------:R-:W-:-:S13]  /*2350*/  ISETP.NE.AND P1, PT, R156, RZ, PT ;  /* 0x000000ff9c00720c */ /* 0x000fda0003f25270 */
[----:B01----:R-:W-:-:S04]  /*2360*/  @P1 IMAD R4, R3, 0x8, R6 ;  /* 0x0000000803041824 */ /* 0x003fc800078e0206 */
[----:B------:R-:W-:-:S05]  /*2370*/  @P1 VIADD R5, R4, 0x20 ;  /* 0x0000002004051836 */ /* 0x000fca0000000000 */
[----:B------:R-:W-:-:S04]  /*2380*/  @P1 PRMT R5, R22, 0x654, R5 ;  /* 0x0000065416051816 */ /* 0x000fc80000000005 */
[----:B------:R0:W-:Y:S01]  /*2390*/  @P1 SYNCS.ARRIVE.TRANS64.RED.A1T0 RZ, [R5+URZ], RZ ;  /* 0x000000ff05ff19a7 */ /* 0x0001e2000810043f */
[----:B------:R-:W-:-:S13]  /*23a0*/  ISETP.GT.U32.AND P1, PT, R19, 0x1, PT ;  /* 0x000000011300780c */ /* 0x000fda0003f24070 */
[----:B0-----:R-:W-:Y:S05]  /*23b0*/  @P1 BRA `(.L_x_28) ;  /* 0x0000000000041947 */ /* 0x001fea0003800000 */
[----:B------:R-:W-:Y:S01]  /*23c0*/  BPT.TRAP 0x1 ;  /* 0x000000040000795c */ /* 0x000fe20000300000 */
.L_x_28:
[----:B------:R-:W-:Y:S01]  /*23d0*/  UIADD3 UR6, UR6, 0x1, URZ ;  /* 0x0000000106067890 */ /* 0x000fe2000fffe03f */
[C---:B------:R-:W-:Y:S01]  /*23e0*/  ISETP.GT.AND P2, PT, R0.reuse, 0x1, PT ;  /* 0x000000010000780c */ /* 0x040fe20003f44270 */
[----:B------:R-:W-:Y:S02]  /*23f0*/  VIADD R3, R3, 0x1 ;  /* 0x0000000103037836 */ /* 0x000fe40000000000 */
[----:B------:R-:W-:Y:S01]  /*2400*/  UISETP.NE.AND UP0, UPT, UR6, 0x4, UPT ;  /* 0x000000040600788c */ /* 0x000fe2000bf05270 */
[----:B------:R-:W-:Y:S02]  /*2410*/  VIADD R0, R0, 0xffffffff ;  /* 0xffffffff00007836 */ /* 0x000fe40000000000 */
[C---:B------:R-:W-:Y:S01]  /*2420*/  ISETP.NE.AND P1, PT, R3.reuse, 0x4, PT ;  /* 0x000000040300780c */ /* 0x040fe20003f25270 */
[----:B------:R-:W-:Y:S02]  /*2430*/  USEL UR7, URZ, 0x1, UP0 ;  /* 0x000000013f077887 */ /* 0x000fe40008000000 */
[----:B------:R-:W-:Y:S01]  /*2440*/  USEL UR6, UR6, URZ, UP0 ;  /* 0x0000003f06067287 */ /* 0x000fe20008000000 */
[----:B------:R-:W-:-:S03]  /*2450*/  SEL R3, R3, RZ, P1 ;  /* 0x000000ff03037207 */ /* 0x000fc60000800000 */
[----:B------:R-:W-:Y:S01]  /*2460*/  LOP3.LUT R7, R7, UR7, RZ, 0x3c, !PT ;  /* 0x0000000707077c12 */ /* 0x000fe2000f8e3cff */
[----:B------:R-:W-:Y:S07]  /*2470*/  @P2 BRA `(.L_x_29) ;  /* 0xfffffff400e82947 */ /* 0x000fee000383ffff */
.L_x_22:
[----:B------:R-:W2:Y:S02]  /*2480*/  LDC R0, c[0x0][0x28c] ;  /* 0x0000a300ff007b82 */ /* 0x000ea40000000800 */
[----:B--2---:R-:W-:-:S13]  /*2490*/  ISETP.GE.AND P1, PT, R0, 0x1, PT ;  /* 0x000000010000780c */ /* 0x004fda0003f26270 */
[----:B------:R-:W-:Y:S05]  /*24a0*/  @!P1 BRA `(.L_x_30) ;  /* 0x0000000000409947 */ /* 0x000fea0003800000 */
[----:B------:R-:W-:Y:S05]  /*24b0*/  @!P0 BRA `(.L_x_31) ;  /* 0x0000000000048947 */ /* 0x000fea0003800000 */
[----:B------:R-:W-:Y:S01]  /*24c0*/  BPT.TRAP 0x1 ;  /* 0x000000040000795c */ /* 0x000fe20000300000 */
.L_x_31:
[----:B------:R-:W-:Y:S01]  /*24d0*/  ISETP.NE.AND P0, PT, R156, RZ, PT ;  /* 0x000000ff9c00720c */ /* 0x000fe20003f05270 */
[----:B------:R-:W-:-:S12]  /*24e0*/  UISETP.LT.AND UP1, UPT, UR40, 0x1, UPT ;  /* 0x000000012800788c */ /* 0x000fd8000bf21270 */
[----:B------:R-:W-:-:S05]  /*24f0*/  VOTEU.ANY UP0, P0 ;  /* 0x00000000003f7886 */ /* 0x000fca0000000100 */
[----:B------:R-:W-:-:S04]  /*2500*/  @UP0 USEL UR4, UR40, 0x1, UP1 ;  /* 0x0000000128040887 */ /* 0x000fc80008800000 */
[----:B------:R-:W-:-:S06]  /*2510*/  @UP0 UIADD3 UR4, UR39, UR40, -UR4 ;  /* 0x0000002827040290 */ /* 0x000fcc000fffe804 */
[----:B------:R-:W-:-:S05]  /*2520*/  IMAD.U32 R0, RZ, RZ, UR4 ;  /* 0x00000004ff007e24 */ /* 0x000fca000f8e00ff */
[----:B------:R-:W-:-:S04]  /*2530*/  @P0 SHF.L.U32 R0, R0, 0x3, RZ ;  /* 0x0000000300000819 */ /* 0x000fc800000006ff */
[----:B------:R-:W-:-:S04]  /*2540*/  @P0 LOP3.LUT R0, R0, 0x18, RZ, 0xc0, !PT ;  /* 0x0000001800000812 */ /* 0x000fc800078ec0ff */
[----:B------:R-:W-:-:S04]  /*2550*/  @P0 IADD3 R3, R6, 0x20, R0 ;  /* 0x0000002006030810 */ /* 0x000fc80007ffe000 */
[----:B------:R-:W-:-:S04]  /*2560*/  @P0 PRMT R3, R22, 0x654, R3 ;  /* 0x0000065416030816 */ /* 0x000fc80000000003 */
[----:B------:R2:W-:Y:S01]  /*2570*/  @P0 SYNCS.ARRIVE.TRANS64.RED.A1T0 RZ, [R3+URZ], RZ ;  /* 0x000000ff03ff09a7 */ /* 0x0005e2000810043f */
[----:B------:R-:W-:-:S13]  /*2580*/  ISETP.GT.U32.AND P0, PT, R19, 0x1, PT ;  /* 0x000000011300780c */ /* 0x000fda0003f04070 */
[----:B--2---:R-:W-:Y:S05]  /*2590*/  @P0 BRA `(.L_x_30) ;  /* 0x0000000000040947 */ /* 0x004fea0003800000 */
[----:B------:R-:W-:Y:S01]  /*25a0*/  BPT.TRAP 0x1 ;  /* 0x000000040000795c */ /* 0x000fe20000300000 */
.L_x_30:
[----:B------:R-:W2:Y:S01]  /*25b0*/  LDC R6, c[0x0][0x288] ;  /* 0x0000a200ff067b82 */ /* 0x000ea20000000800 */
[--C-:B------:R-:W-:Y:S01]  /*25c0*/  SHF.R.U32.HI R0, RZ, 0x2, R18.reuse ;  /* 0x00000002ff007819 */ /* 0x100fe20000011612 */
[----:B------:R-:W-:Y:S01]  /*25d0*/  UIADD3 UR39, UR40, UR39, URZ ;  /* 0x0000002728277290 */ /* 0x000fe2000fffe03f */
[----:B01----:R-:W-:Y:S01]  /*25e0*/  SHF.R.U32.HI R5, RZ, 0x7, R18 ;  /* 0x00000007ff057819 */ /* 0x003fe20000011612 */
[----:B------:R-:W-:Y:S01]  /*25f0*/  IMAD.SHL.U32 R11, R153, 0x80, RZ ;  /* 0x00000080990b7824 */ /* 0x000fe200078e00ff */
[----:B------:R-:W-:Y:S01]  /*2600*/  LOP3.LUT R3, R0, 0x7, RZ, 0xc0, !PT ;  /* 0x0000000700037812 */ /* 0x000fe200078ec0ff */
[----:B------:R-:W-:Y:S01]  /*2610*/  USHF.R.U32.HI UR4, URZ, 0x2, UR39 ;  /* 0x000000023f047899 */ /* 0x000fe20008011627 */
[----:B------:R-:W-:Y:S01]  /*2620*/  LOP3.LUT R4, R18, 0x60, RZ, 0xc0, !PT ;  /* 0x0000006012047812 */ /* 0x000fe200078ec0ff */
[----:B------:R-:W-:Y:S01]  /*2630*/  ULDC UR8, c[0x0][0x284] ;  /* 0x0000a10000087ab9 */ /* 0x000fe20000000800 */
[----:B------:R-:W-:Y:S01]  /*2640*/  LOP3.LUT R0, R5, 0x1, RZ, 0xc0, !PT ;  /* 0x0000000105007812 */ /* 0x000fe200078ec0ff */
[----:B------:R-:W-:Y:S01]  /*2650*/  ULOP3.LUT UR4, UR4, 0x1, URZ, 0xc0, !UPT ;  /* 0x0000000104047892 */ /* 0x000fe2000f8ec03f */
[----:B------:R-:W-:Y:S01]  /*2660*/  SHF.R.U32.HI R8, RZ, 0x1, R4 ;  /* 0x00000001ff087819 */ /* 0x000fe20000011604 */
[----:B------:R-:W-:Y:S01]  /*2670*/  UISETP.GT.U32.AND UP1, UPT, UR39, 0x3, UPT ;  /* 0x000000032700788c */ /* 0x000fe2000bf24070 */
[----:B------:R-:W-:Y:S01]  /*2680*/  SHF.R.S32.HI R15, RZ, 0x1f, R23 ;  /* 0x0000001fff0f7819 */ /* 0x000fe20000011417 */
[----:B------:R-:W-:Y:S01]  /*2690*/  IMAD.SHL.U32 R4, R0, 0x40, RZ ;  /* 0x0000004000047824 */ /* 0x000fe200078e00ff */
[----:B------:R-:W-:Y:S01]  /*26a0*/  IADD3 R5, RZ, -R8, -R3 ;  /* 0x80000008ff057210 */ /* 0x000fe20007ffe803 */
[----:B------:R-:W-:Y:S01]  /*26b0*/  UISETP.NE.U32.AND UP0, UPT, UR4, 0x1, UPT ;  /* 0x000000010400788c */ /* 0x000fe2000bf05070 */
[----:B------:R-:W-:-:S02]  /*26c0*/  ULDC.64 UR6, c[0x0][0x5d0] ;  /* 0x0001740000067ab9 */ /* 0x000fc40000000a00 */
[----:B------:R-:W-:Y:S01]  /*26d0*/  LOP3.LUT R165, R4, 0x40, R3, 0xe2, !PT ;  /* 0x0000004004a57812 */ /* 0x000fe200078ee203 */
[----:B------:R-:W-:Y:S01]  /*26e0*/  IMAD R157, R0, -0x40, R5 ;  /* 0xffffffc0009d7824 */ /* 0x000fe200078e0205 */
[----:B------:R-:W-:Y:S01]  /*26f0*/  LOP3.LUT R3, R18, 0x3, RZ, 0xc0, !PT ;  /* 0x0000000312037812 */ /* 0x000fe200078ec0ff */
[----:B------:R-:W-:Y:S01]  /*2700*/  IMAD.SHL.U32 R0, R152, 0x100, RZ ;  /* 0x0000010098007824 */ /* 0x000fe200078e00ff */
[----:B------:R-:W-:Y:S01]  /*2710*/  UISETP.LT.U32.AND UP1, UPT, UR40, 0x4, UP1 ;  /* 0x000000042800788c */ /* 0x000fe20008f21070 */
[----:B--2---:R-:W-:Y:S01]  /*2720*/  ISETP.GE.AND P0, PT, R11, R6, PT ;  /* 0x000000060b00720c */ /* 0x004fe20003f06270 */
[----:B------:R-:W-:Y:S01]  /*2730*/  UISETP.GT.U32.AND UP0, UPT, UR40, 0x3, !UP0 ;  /* 0x000000032800788c */ /* 0x000fe2000c704070 */
[----:B------:R-:W-:Y:S01]  /*2740*/  IMAD R10, R3, -0x2, R6 ;  /* 0xfffffffe030a7824 */ /* 0x000fe200078e0206 */
[----:B------:R-:W-:Y:S01]  /*2750*/  USEL UR5, URZ, 0x1, !UP1 ;  /* 0x000000013f057887 */ /* 0x000fe2000c800000 */
[----:B------:R-:W-:Y:S01]  /*2760*/  IMAD.SHL.U32 R6, R18, 0x2, RZ ;  /* 0x0000000212067824 */ /* 0x000fe200078e00ff */
[----:B------:R-:W-:Y:S01]  /*2770*/  ISETP.GE.OR P0, PT, R0, UR8, P0 ;  /* 0x0000000800007c0c */ /* 0x000fe20008706670 */
[----:B------:R-:W-:Y:S01]  /*2780*/  IMAD R4, R15, UR6, RZ ;  /* 0x000000060f047c24 */ /* 0x000fe2000f8e02ff */
[----:B------:R-:W-:Y:S01]  /*2790*/  USEL UR4, URZ, 0x1, !UP0 ;  /* 0x000000013f047887 */ /* 0x000fe2000c000000 */
[----:B------:R-:W-:Y:S01]  /*27a0*/  IMAD.WIDE R152, R152, 0x100, RZ ;  /* 0x0000010098987825 */ /* 0x000fe200078e02ff */
[----:B------:R-:W-:Y:S01]  /*27b0*/  LOP3.LUT R6, R11, 0x6, R6, 0xf8, !PT ;  /* 0x000000060b067812 */ /* 0x000fe200078ef806 */
[----:B------:R-:W-:Y:S01]  /*27c0*/  ULOP3.LUT UR39, UR39, 0x3, URZ, 0xc0, !UPT ;  /* 0x0000000327277892 */ /* 0x000fe2000f8ec03f */
[----:B------:R-:W-:Y:S01]  /*27d0*/  IADD3 R157, -R0, UR8, R157 ;  /* 0x00000008009d7c10 */ /* 0x000fe2000fffe19d */
[----:B------:R-:W-:Y:S01]  /*27e0*/  IMAD R9, R23, UR7, R4 ;  /* 0x0000000717097c24 */ /* 0x000fe2000f8e0204 */
[----:B------:R-:W-:Y:S01]  /*27f0*/  SHF.R.S32.HI R7, RZ, 0x1f, R6 ;  /* 0x0000001fff077819 */ /* 0x000fe20000011406 */
[----:B------:R-:W-:Y:S01]  /*2800*/  ULOP3.LUT UR38, UR4, UR38, UR5, 0x96, !UPT ;  /* 0x0000002604267292 */ /* 0x000fe2000f8e9605 */
[----:B------:R-:W-:Y:S01]  /*2810*/  LOP3.LUT R165, R152, R165, R8, 0xfe, !PT ;  /* 0x000000a598a57212 */ /* 0x000fe200078efe08 */
[----:B------:R-:W-:-:S02]  /*2820*/  IMAD.IADD R0, R10, 0x1, -R11 ;  /* 0x000000010a007824 */ /* 0x000fc400078e0a0b */
[----:B------:R-:W-:-:S04]  /*2830*/  IMAD.WIDE.U32 R4, R23, UR6, R6 ;  /* 0x0000000617047c25 */ /* 0x000fc8000f8e0006 */
[----:B------:R-:W-:Y:S02]  /*2840*/  IMAD.IADD R9, R5, 0x1, R9 ;  /* 0x0000000105097824 */ /* 0x000fe400078e0209 */
[----:B------:R-:W-:Y:S02]  /*2850*/  IMAD.MOV.U32 R3, RZ, RZ, -0x1 ;  /* 0xffffffffff037424 */ /* 0x000fe400078e00ff */
[----:B------:R-:W-:Y:S01]  /*2860*/  IMAD.MOV.U32 R8, RZ, RZ, R4 ;  /* 0x000000ffff087224 */ /* 0x000fe200078e0004 */
[----:B------:R-:W-:Y:S06]  /*2870*/  @P0 BRA `(.L_x_32) ;  /* 0x0000008400700947 */ /* 0x000fec0003800000 */
[----:B------:R-:W0:Y:S01]  /*2880*/  LDC.64 R4, c[0x0][0x5c8] ;  /* 0x00017200ff047b82 */ /* 0x000e220000000a00 */
[----:B-----5:R-:W-:Y:S01]  /*2890*/  FSETP.NEU.AND P1, PT, R155, RZ, PT ;  /* 0x000000ff9b00720b */ /* 0x020fe20003f2d000 */
[----:B------:R-:W-:Y:S01]  /*28a0*/  BSSY B0, `(.L_x_32) ;  /* 0x0000859000007945 */ /* 0x000fe20003800000 */
[----:B------:R-:W-:-:S04]  /*28b0*/  ISETP.GT.AND P2, PT, R157, RZ, PT ;  /* 0x000000ff9d00720c */ /* 0x000fc80003f44270 */
[----:B------:R-:W-:Y:S01]  /*28c0*/  ISETP.GT.AND P0, PT, R0, RZ, P2 ;  /* 0x000000ff0000720c */ /* 0x000fe20001704270 */
[-C--:B0-----:R-:W-:Y:S02]  /*28d0*/  IMAD R10, R153, R4.reuse, RZ ;  /* 0x00000004990a7224 */ /* 0x081fe400078e02ff */
[----:B------:R-:W-:-:S04]  /*28e0*/  IMAD.WIDE.U32 R166, R165, R4, R8 ;  /* 0x00000004a5a67225 */ /* 0x000fc800078e0008 */
[----:B------:R-:W-:-:S05]  /*28f0*/  IMAD R9, R165, R5, R10 ;  /* 0x00000005a5097224 */ /* 0x000fca00078e020a */
[----:B------:R-:W-:Y:S01]  /*2900*/  IADD3 R171, R167, R9, RZ ;  /* 0x00000009a7ab7210 */ /* 0x000fe20007ffe0ff */
[----:B------:R-:W-:Y:S06]  /*2910*/  @!P1 BRA `(.L_x_33) ;  /* 0x0000006000209947 */ /* 0x000fec0003800000 */
[----:B------:R-:W0:Y:S01]  /*2920*/  LDC.64 R10, c[0x0][0x5b8] ;  /* 0x00016e00ff0a7b82 */ /* 0x000e220000000a00 */
[----:B------:R-:W-:-:S07]  /*2930*/  ULDC.64 UR4, c[0x0][0x5c0] ;  /* 0x0001700000047ab9 */ /* 0x000fce0000000a00 */
[----:B------:R-:W1:Y:S08]  /*2940*/  LDC.64 R12, c[0x0][0x5b0] ;  /* 0x00016c00ff0c7b82 */ /* 0x000e700000000a00 */
[----:B------:R-:W2:Y:S01]  /*2950*/  LDC.64 R8, c[0x0][0x5a8] ;  /* 0x00016a00ff087b82 */ /* 0x000ea20000000a00 */
[----:B0-----:R-:W-:-:S04]  /*2960*/  IMAD R14, R15, R10, RZ ;  /* 0x0000000a0f0e7224 */ /* 0x001fc800078e02ff */
[C---:B------:R-:W-:Y:S02]  /*2970*/  IMAD R11, R23.reuse, R11, R14 ;  /* 0x0000000b170b7224 */ /* 0x040fe400078e020e */
[----:B------:R-:W-:-:S04]  /*2980*/  IMAD.WIDE.U32 R14, R23, R10, R6 ;  /* 0x0000000a170e7225 */ /* 0x000fc800078e0006 */
[----:B-1----:R-:W-:Y:S02]  /*2990*/  IMAD R20, R153, R12, RZ ;  /* 0x0000000c99147224 */ /* 0x002fe400078e02ff */
[----:B------:R-:W-:Y:S02]  /*29a0*/  IMAD.IADD R21, R15, 0x1, R11 ;  /* 0x000000010f157824 */ /* 0x000fe400078e020b */
[----:B------:R-:W-:Y:S02]  /*29b0*/  IMAD R169, R165, R13, R20 ;  /* 0x0000000da5a97224 */ /* 0x000fe400078e0214 */
[----:B------:R-:W-:-:S04]  /*29c0*/  IMAD.MOV.U32 R20, RZ, RZ, R14 ;  /* 0x000000ffff147224 */ /* 0x000fc800078e000e */
[----:B------:R-:W-:-:S04]  /*29d0*/  IMAD.WIDE.U32 R158, R165, R12, R20 ;  /* 0x0000000ca59e7225 */ /* 0x000fc800078e0014 */
[----:B------:R-:W-:Y:S01]  /*29e0*/  IMAD.IADD R159, R159, 0x1, R169 ;  /* 0x000000019f9f7824 */ /* 0x000fe200078e02a9 */
[----:B--2---:R-:W-:-:S04]  /*29f0*/  LEA R160, P1, R158, R8, 0x1 ;  /* 0x000000089ea07211 */ /* 0x004fc800078208ff */
[----:B------:R-:W-:-:S05]  /*2a00*/  LEA.HI.X R161, R158, R9, R159, 0x1, P1 ;  /* 0x000000099ea17211 */ /* 0x000fca00008f0c9f */
[----:B------:R-:W2:Y:S01]  /*2a10*/  @P0 LDG.E.LTC128B.U16 R167, desc[UR36][R160.64] ;  /* 0x00000024a0a70981 */ /* 0x000ea2000c1e1520 */
[----:B------:R-:W-:Y:S01]  /*2a20*/  IMAD.WIDE.U32 R162, R165, R12, R6 ;  /* 0x0000000ca5a27225 */ /* 0x000fe200078e0006 */
[----:B------:R-:W-:Y:S01]  /*2a30*/  ISETP.GT.AND P3, PT, R0, 0x1, P2 ;  /* 0x000000010000780c */ /* 0x000fe20001764270 */
[----:B------:R-:W-:Y:S02]  /*2a40*/  BSSY B1, `(.L_x_34) ;  /* 0x0000013000017945 */ /* 0x000fe40003800000 */
[----:B------:R-:W-:Y:S02]  /*2a50*/  IMAD.IADD R163, R169, 0x1, R163 ;  /* 0x00000001a9a37824 */ /* 0x000fe400078e02a3 */
[----:B------:R-:W-:-:S04]  /*2a60*/  IMAD.WIDE.U32 R162, R23, R10, R162 ;  /* 0x0000000a17a27225 */ /* 0x000fc800078e00a2 */
[----:B--2---:R-:W-:-:S05]  /*2a70*/  HADD2.F32 R158, -RZ, R167.H0_H0 ;  /* 0x200000a7ff9e7230 */ /* 0x004fca0000004100 */
[----:B------:R-:W-:Y:S01]  /*2a80*/  FMUL R159, R158, R155 ;  /* 0x0000009b9e9f7220 */ /* 0x000fe20000400000 */
[----:B------:R-:W-:-:S03]  /*2a90*/  LEA R158, P1, R166, UR4, 0x1 ;  /* 0x00000004a69e7c11 */ /* 0x000fc6000f8208ff */
[----:B------:R-:W-:Y:S01]  /*2aa0*/  FFMA R159, R88, R154, R159 ;  /* 0x0000009a589f7223 */ /* 0x000fe2000000009f */
[----:B------:R-:W-:-:S04]  /*2ab0*/  IMAD.IADD R88, R11, 0x1, R163 ;  /* 0x000000010b587824 */ /* 0x000fc800078e02a3 */
[----:B------:R-:W-:Y:S02]  /*2ac0*/  F2FP.F16.F32.PACK_AB R161, RZ, R159 ;  /* 0x0000009fffa1723e */ /* 0x000fe400000000ff */
[----:B------:R-:W-:Y:S02]  /*2ad0*/  LEA.HI.X R159, R166, UR5, R171, 0x1, P1 ;  /* 0x00000005a69f7c11 */ /* 0x000fe400088f0cab */
[----:B------:R-:W-:Y:S02]  /*2ae0*/  PRMT R163, R161, 0x7610, R163 ;  /* 0x00007610a1a37816 */ /* 0x000fe400000000a3 */
[----:B------:R-:W-:-:S03]  /*2af0*/  LEA R160, P1, R162, R8, 0x1 ;  /* 0x00000008a2a07211 */ /* 0x000fc600078208ff */
[----:B------:R0:W-:Y:S01]  /*2b00*/  @P0 STG.E.U16 desc[UR36][R158.64], R163 ;  /* 0x000000a39e000986 */ /* 0x0001e2000c101524 */
[--C-:B------:R-:W-:Y:S01]  /*2b10*/  LEA.HI.X R161, R162, R9, R88.reuse, 0x1, P1 ;  /* 0x00000009a2a17211 */ /* 0x100fe200008f0c58 */
[C---:B------:R-:W-:Y:S01]  /*2b20*/  IMAD.SHL.U32 R162, R12.reuse, 0x8, RZ ;  /* 0x000000080ca27824 */ /* 0x040fe200078e00ff */
[----:B------:R-:W-:Y:S02]  /*2b30*/  PRMT R88, R167, 0x7610, R88 ;  /* 0x00007610a7587816 */ /* 0x000fe40000000058 */
[----:B0-----:R-:W-:Y:S01]  /*2b40*/  SHF.L.U64.HI R163, R12, 0x3, R13 ;  /* 0x000000030ca37819 */ /* 0x001fe2000001020d */
[----:B------:R-:W-:Y:S06]  /*2b50*/  @!P3 BRA `(.L_x_35) ;  /* 0x000000000004b947 */ /* 0x000fec0003800000 */
[----:B------:R0:W5:Y:S02]  /*2b60*/  LDG.E.LTC128B.U16 R88, desc[UR36][R160.64+0x2] ;  /* 0x00000224a0587981 */ /* 0x000164000c1e1520 */
.L_x_35:
[----:B------:R-:W-:Y:S05]  /*2b70*/  BSYNC B1 ;  /* 0x0000000000017941 */ /* 0x000fea0003800000 */
.L_x_34:
[----:B-----5:R-:W-:Y:S01]  /*2b80*/  HADD2.F32 R168, -RZ, R88.H0_H0 ;  /* 0x20000058ffa87230 */ /* 0x020fe20000004100 */
[----:B------:R-:W-:Y:S01]  /*2b90*/  ISETP.GT.AND P0, PT, R157, 0x8, PT ;  /* 0x000000089d00780c */ /* 0x000fe20003f04270 */
[----:B------:R-:W-:-:S04]  /*2ba0*/  IMAD.WIDE.U32 R166, R165, R12, R162 ;  /* 0x0000000ca5a67225 */ /* 0x000fc800078e00a2 */
[----:B------:R-:W-:Y:S01]  /*2bb0*/  FMUL R168, R168, R155 ;  /* 0x0000009ba8a87220 */ /* 0x000fe20000400000 */
[----:B------:R-:W-:Y:S01]  /*2bc0*/  IMAD.IADD R169, R169, 0x1, R167 ;  /* 0x00000001a9a97824 */ /* 0x000fe200078e02a7 */
[----:B------:R-:W-:Y:S02]  /*2bd0*/  ISETP.GT.AND P1, PT, R0, RZ, P0 ;  /* 0x000000ff0000720c */ /* 0x000fe40000724270 */
[----:B------:R-:W-:Y:S01]  /*2be0*/  FFMA R168, R89, R154, R168 ;  /* 0x0000009a59a87223 */ /* 0x000fe200000000a8 */
[----:B------:R-:W-:-:S04]  /*2bf0*/  IADD3 R89, P4, R14, R166, RZ ;  /* 0x000000a60e597210 */ /* 0x000fc80007f9e0ff */
[----:B------:R-:W-:Y:S01]  /*2c00*/  F2FP.F16.F32.PACK_AB R168, RZ, R168 ;  /* 0x000000a8ffa8723e */ /* 0x000fe200000000ff */
[----:B------:R-:W-:Y:S01]  /*2c10*/  IMAD.X R172, R169, 0x1, R21, P4 ;  /* 0x00000001a9ac7824 */ /* 0x000fe200020e0615 */
[C---:B------:R-:W-:Y:S02]  /*2c20*/  LEA R170, P4, R89.reuse, R8, 0x1 ;  /* 0x0000000859aa7211 */ /* 0x040fe400078808ff */
[----:B------:R-:W-:Y:S02]  /*2c30*/  PRMT R167, R168, 0x7610, R167 ;  /* 0x00007610a8a77816 */ /* 0x000fe400000000a7 */
[----:B------:R-:W-:Y:S02]  /*2c40*/  PRMT R168, R88, 0x7610, R168 ;  /* 0x0000761058a87816 */ /* 0x000fe400000000a8 */
[----:B------:R-:W-:Y:S01]  /*2c50*/  LEA.HI.X R171, R89, R9, R172, 0x1, P4 ;  /* 0x0000000959ab7211 */ /* 0x000fe200020f0cac */
[----:B------:R1:W-:Y:S04]  /*2c60*/  @P3 STG.E.U16 desc[UR36][R158.64+0x2], R167 ;  /* 0x000002a79e003986 */ /* 0x0003e8000c101524 */
[----:B------:R2:W3:Y:S01]  /*2c70*/  @P1 LDG.E.LTC128B.U16 R168, desc[UR36][R170.64] ;  /* 0x00000024aaa81981 */ /* 0x0004e2000c1e1520 */
[----:B------:R-:W-:Y:S01]  /*2c80*/  IADD3 R166, P3, R6, R166, RZ ;  /* 0x000000a606a67210 */ /* 0x000fe20007f7e0ff */
[----:B------:R-:W-:Y:S03]  /*2c90*/  BSSY B1, `(.L_x_36) ;  /* 0x0000012000017945 */ /* 0x000fe60003800000 */
[----:B-1----:R-:W-:Y:S01]  /*2ca0*/  IADD3.X R167, R7, R169, RZ, P3, !PT ;  /* 0x000000a907a77210 */ /* 0x002fe20001ffe4ff */
[----:B------:R-:W-:-:S02]  /*2cb0*/  IMAD.SHL.U32 R169, R4, 0x10, RZ ;  /* 0x0000001004a97824 */ /* 0x000fc400078e00ff */
[----:B------:R-:W-:-:S03]  /*2cc0*/  IMAD.WIDE.U32 R166, R23, R10, R166 ;  /* 0x0000000a17a67225 */ /* 0x000fc600078e00a6 */
[----:B--2---:R-:W-:Y:S01]  /*2cd0*/  IADD3 R170, P3, R169, R158, RZ ;  /* 0x0000009ea9aa7210 */ /* 0x004fe20007f7e0ff */
[----:B------:R-:W-:Y:S01]  /*2ce0*/  IMAD.IADD R172, R11, 0x1, R167 ;  /* 0x000000010bac7824 */ /* 0x000fe200078e02a7 */
[----:B------:R-:W-:-:S05]  /*2cf0*/  SHF.L.U64.HI R167, R4, 0x4, R5 ;  /* 0x0000000404a77819 */ /* 0x000fca0000010205 */
[----:B------:R-:W-:Y:S02]  /*2d00*/  IMAD.X R171, R167, 0x1, R159, P3 ;  /* 0x00000001a7ab7824 */ /* 0x000fe400018e069f */
[----:B---3--:R-:W-:-:S05]  /*2d10*/  HADD2.F32 R88, -RZ, R168.H0_H0 ;  /* 0x200000a8ff587230 */ /* 0x008fca0000004100 */
[----:B------:R-:W-:Y:S01]  /*2d20*/  FMUL R89, R88, R155 ;  /* 0x0000009b58597220 */ /* 0x000fe20000400000 */
[----:B------:R-:W-:-:S03]  /*2d30*/  LEA R88, P4, R166, R8, 0x1 ;  /* 0x00000008a6587211 */ /* 0x000fc600078808ff */
[----:B------:R-:W-:Y:S01]  /*2d40*/  FFMA R90, R90, R154, R89 ;  /* 0x0000009a5a5a7223 */ /* 0x000fe20000000059 */
[----:B------:R-:W-:Y:S02]  /*2d50*/  LEA.HI.X R89, R166, R9, R172, 0x1, P4 ;  /* 0x00000009a6597211 */ /* 0x000fe400020f0cac */
[----:B------:R-:W-:Y:S02]  /*2d60*/  ISETP.GT.AND P4, PT, R0, 0x1, P0 ;  /* 0x000000010000780c */ /* 0x000fe40000784270 */
[----:B------:R-:W-:-:S05]  /*2d70*/  F2FP.F16.F32.PACK_AB R90, RZ, R90 ;  /* 0x0000005aff5a723e */ /* 0x000fca00000000ff */
[----:B------:R1:W-:Y:S06]  /*2d80*/  @P1 STG.E.U16 desc[UR36][R170.64], R90 ;  /* 0x0000005aaa001986 */ /* 0x0003ec000c101524 */
[----:B------:R-:W-:Y:S05]  /*2d90*/  @!P4 BRA `(.L_x_37) ;  /* 0x000000000004c947 */ /* 0x000fea0003800000 */
[----:B------:R2:W5:Y:S02]  /*2da0*/  LDG.E.LTC128B.U16 R168, desc[UR36][R88.64+0x2] ;  /* 0x0000022458a87981 */ /* 0x000564000c1e1520 */
.L_x_37:
[----:B------:R-:W-:Y:S05]  /*2db0*/  BSYNC B1 ;  /* 0x0000000000017941 */ /* 0x000fea0003800000 */
.L_x_36:
[----:B-1---5:R-:W-:Y:S01]  /*2dc0*/  HADD2.F32 R90, -RZ, R168.H0_H0 ;  /* 0x200000a8ff5a7230 */ /* 0x022fe20000004100 */
[----:B------:R-:W-:Y:S01]  /*2dd0*/  ISETP.GT.AND P1, PT, R0, 0x8, P2 ;  /* 0x000000080000780c */ /* 0x000fe20001724270 */
[----:B------:R-:W-:Y:S03]  /*2de0*/  BSSY B1, `(.L_x_38) ;  /* 0x000000a000017945 */ /* 0x000fe60003800000 */
[----:B------:R-:W-:-:S04]  /*2df0*/  FMUL R90, R90, R155 ;  /* 0x0000009b5a5a7220 */ /* 0x000fc80000400000 */
[----:B------:R-:W-:Y:S01]  /*2e00*/  FFMA R90, R91, R154, R90 ;  /* 0x0000009a5b5a7223 */ /* 0x000fe2000000005a */
[----:B------:R-:W-:-:S04]  /*2e10*/  @P4 IMAD.MOV.U32 R91, RZ, RZ, R171 ;  /* 0x000000ffff5b4224 */ /* 0x000fc800078e00ab */
[----:B------:R-:W-:-:S04]  /*2e20*/  F2FP.F16.F32.PACK_AB R90, RZ, R90 ;  /* 0x0000005aff5a723e */ /* 0x000fc800000000ff */
[----:B------:R-:W-:Y:S01]  /*2e30*/  PRMT R166, R90, 0x7610, R166 ;  /* 0x000076105aa67816 */ /* 0x000fe200000000a6 */
[----:B------:R-:W-:-:S05]  /*2e40*/  @P4 IMAD.MOV.U32 R90, RZ, RZ, R170 ;  /* 0x000000ffff5a4224 */ /* 0x000fca00078e00aa */
[----:B------:R1:W-:Y:S01]  /*2e50*/  @P4 STG.E.U16 desc[UR36][R90.64+0x2], R166 ;  /* 0x000002a65a004986 */ /* 0x0003e2000c101524 */
[----:B------:R-:W-:Y:S05]  /*2e60*/  @!P1 BRA `(.L_x_39) ;  /* 0x0000000000049947 */ /* 0x000fea0003800000 */
[----:B------:R3:W5:Y:S02]  /*2e70*/  LDG.E.LTC128B.U16 R168, desc[UR36][R160.64+0x10] ;  /* 0x00001024a0a87981 */ /* 0x000764000c1e1520 */
.L_x_39:
[----:B------:R-:W-:Y:S05]  /*2e80*/  BSYNC B1 ;  /* 0x0000000000017941 */ /* 0x000fea0003800000 */
.L_x_38:
[----:B-1---5:R-:W-:Y:S01]  /*2e90*/  HADD2.F32 R90, -RZ, R168.H0_H0 ;  /* 0x200000a8ff5a7230 */ /* 0x022fe20000004100 */
[----:B------:R-:W-:Y:S01]  /*2ea0*/  ISETP.GT.AND P3, PT, R0, 0x9, P2 ;  /* 0x000000090000780c */ /* 0x000fe20001764270 */
[----:B------:R-:W-:Y:S03]  /*2eb0*/  BSSY B1, `(.L_x_40) ;  /* 0x000000a000017945 */ /* 0x000fe60003800000 */
[----:B------:R-:W-:Y:S01]  /*2ec0*/  FMUL R91, R90, R155 ;  /* 0x0000009b5a5b7220 */ /* 0x000fe20000400000 */
[----:B------:R-:W-:-:S03]  /*2ed0*/  @P1 IMAD.MOV.U32 R90, RZ, RZ, R158 ;  /* 0x000000ffff5a1224 */ /* 0x000fc600078e009e */
[----:B------:R-:W-:-:S05]  /*2ee0*/  FFMA R91, R92, R154, R91 ;  /* 0x0000009a5c5b7223 */ /* 0x000fca000000005b */
[----:B------:R-:W-:-:S04]  /*2ef0*/  F2FP.F16.F32.PACK_AB R91, RZ, R91 ;  /* 0x0000005bff5b723e */ /* 0x000fc800000000ff */
[----:B------:R-:W-:Y:S01]  /*2f00*/  PRMT R92, R91, 0x7610, R92 ;  /* 0x000076105b5c7816 */ /* 0x000fe2000000005c */
[----:B------:R-:W-:-:S05]  /*2f10*/  @P1 IMAD.MOV.U32 R91, RZ, RZ, R159 ;  /* 0x000000ffff5b1224 */ /* 0x000fca00078e009f */
[----:B------:R1:W-:Y:S01]  /*2f20*/  @P1 STG.E.U16 desc[UR36][R90.64+0x10], R92 ;  /* 0x0000105c5a001986 */ /* 0x0003e2000c101524 */
[----:B------:R-:W-:Y:S05]  /*2f30*/  @!P3 BRA `(.L_x_41) ;  /* 0x000000000004b947 */ /* 0x000fea0003800000 */
[----:B------:R4:W5:Y:S02]  /*2f40*/  LDG.E.LTC128B.U16 R168, desc[UR36][R160.64+0x12] ;  /* 0x00001224a0a87981 */ /* 0x000964000c1e1520 */
.L_x_41:
[----:B------:R-:W-:Y:S05]  /*2f50*/  BSYNC B1 ;  /* 0x0000000000017941 */ /* 0x000fea0003800000 */
.L_x_40:
[----:B-1---5:R-:W-:Y:S01]  /*2f60*/  HADD2.F32 R90, -RZ, R168.H0_H0 ;  /* 0x200000a8ff5a7230 */ /* 0x022fe20000004100 */
[----:B------:R-:W-:Y:S01]  /*2f70*/  @P3 MOV R91, R159 ;  /* 0x0000009f005b3202 */ /* 0x000fe20000000f00 */
[----:B------:R-:W-:Y:S01]  /*2f80*/  BSSY B1, `(.L_x_42) ;  /* 0x000000a000017945 */ /* 0x000fe20003800000 */
[----:B------:R-:W-:Y:S02]  /*2f90*/  ISETP.GT.AND P1, PT, R0, 0x8, P0 ;  /* 0x000000080000780c */ /* 0x000fe40000724270 */
[----:B------:R-:W-:-:S04]  /*2fa0*/  FMUL R90, R90, R155 ;  /* 0x0000009b5a5a7220 */ /* 0x000fc80000400000 */
[----:B------:R-:W-:-:S05]  /*2fb0*/  FFMA R90, R93, R154, R90 ;  /* 0x0000009a5d5a7223 */ /* 0x000fca000000005a */
[----:B------:R-:W-:-:S04]  /*2fc0*/  F2FP.F16.F32.PACK_AB R90, RZ, R90 ;  /* 0x0000005aff5a723e */ /* 0x000fc800000000ff */
[----:B------:R-:W-:Y:S01]  /*2fd0*/  PRMT R92, R90, 0x7610, R92 ;  /* 0x000076105a5c7816 */ /* 0x000fe2000000005c */
[----:B------:R-:W-:-:S05]  /*2fe0*/  @P3 IMAD.MOV.U32 R90, RZ, RZ, R158 ;  /* 0x000000ffff5a3224 */ /* 0x000fca00078e009e */
[----:B------:R1:W-:Y:S01]  /*2ff0*/  @P3 STG.E.U16 desc[UR36][R90.64+0x12], R92 ;  /* 0x0000125c5a003986 */ /* 0x0003e2000c101524 */
[----:B------:R-:W-:Y:S05]  /*3000*/  @!P1 BRA `(.L_x_43) ;  /* 0x0000000000049947 */ /* 0x000fea0003800000 */
[----:B------:R0:W5:Y:S02]  /*3010*/  LDG.E.LTC128B.U16 R168, desc[UR36][R88.64+0x10] ;  /* 0x0000102458a87981 */ /* 0x000164000c1e1520 */
.L_x_43:
[----:B------:R-:W-:Y:S05]  /*3020*/  BSYNC B1 ;  /* 0x0000000000017941 */ /* 0x000fea0003800000 */
.L_x_42:
        /* <DEDUP_REMOVED lines=12> */
.L_x_45:
[----:B------:R-:W-:Y:S05]  /*30f0*/  BSYNC B1 ;  /* 0x0000000000017941 */ /* 0x000fea0003800000 */
.L_x_44:
[----:B-1---5:R-:W-:Y:S01]  /*3100*/  HADD2.F32 R90, -RZ, R168.H0_H0 ;  /* 0x200000a8ff5a7230 */ /* 0x022fe20000004100 */
[----:B------:R-:W-:Y:S01]  /*3110*/  ISETP.GT.AND P1, PT, R0, 0x10, P2 ;  /* 0x000000100000780c */ /* 0x000fe20001724270 */
[----:B------:R-:W-:Y:S01]  /*3120*/  @P3 IMAD.MOV.U32 R91, RZ, RZ, R171 ;  /* 0x000000ffff5b3224 */ /* 0x000fe200078e00ab */
[----:B------:R-:W-:Y:S02]  /*3130*/  BSSY B1, `(.L_x_46) ;  /* 0x0000009000017945 */ /* 0x000fe40003800000 */
        /* <DEDUP_REMOVED lines=8> */
.L_x_47:
[----:B------:R-:W-:Y:S05]  /*31c0*/  BSYNC B1 ;  /* 0x0000000000017941 */ /* 0x000fea0003800000 */
.L_x_46:
        /* <DEDUP_REMOVED lines=12> */
.L_x_49:
[----:B------:R-:W-:Y:S05]  /*3290*/  BSYNC B1 ;  /* 0x0000000000017941 */ /* 0x000fea0003800000 */
.L_x_48:
        /* <DEDUP_REMOVED lines=12> */
.L_x_51:
[----:B------:R-:W-:Y:S05]  /*3360*/  BSYNC B1 ;  /* 0x0000000000017941 */ /* 0x000fea0003800000 */
.L_x_50:
[----:B-1---5:R-:W-:Y:S01]  /*3370*/  HADD2.F32 R90, -RZ, R168.H0_H0 ;  /* 0x200000a8ff5a7230 */ /* 0x022fe20000004100 */
[----:B------:R-:W-:Y:S01]  /*3380*/  ISETP.GT.AND P3, PT, R0, 0x11, P0 ;  /* 0x000000110000780c */ /* 0x000fe20000764270 */
[----:B------:R-:W-:Y:S03]  /*3390*/  BSSY B1, `(.L_x_52) ;  /* 0x000000a000017945 */ /* 0x000fe60003800000 */
[----:B------:R-:W-:Y:S01]  /*33a0*/  FMUL R91, R90, R155 ;  /* 0x0000009b5a5b7220 */ /* 0x000fe20000400000 */
[----:B------:R-:W-:-:S03]  /*33b0*/  @P1 MOV R90, R170 ;  /* 0x000000aa005a1202 */ /* 0x000fc60000000f00 */
[----:B------:R-:W-:-:S05]  /*33c0*/  FFMA R91, R98, R154, R91 ;  /* 0x0000009a625b7223 */ /* 0x000fca000000005b */
[----:B------:R-:W-:-:S04]  /*33d0*/  F2FP.F16.F32.PACK_AB R91, RZ, R91 ;  /* 0x0000005bff5b723e */ /* 0x000fc800000000ff */
[----:B------:R-:W-:Y:S01]  /*33e0*/  PRMT R92, R91, 0x7610, R92 ;  /* 0x000076105b5c7816 */ /* 0x000fe2000000005c */
[----:B------:R-:W-:-:S05]  /*33f0*/  @P1 IMAD.MOV.U32 R91, RZ, RZ, R171 ;  /* 0x000000ffff5b1224 */ /* 0x000fca00078e00ab */
[----:B------:R1:W-:Y:S01]  /*3400*/  @P1 STG.E.U16 desc[UR36][R90.64+0x20], R92 ;  /* 0x0000205c5a001986 */ /* 0x0003e2000c101524 */
[----:B------:R-:W-:Y:S05]  /*3410*/  @!P3 BRA `(.L_x_53) ;  /* 0x000000000004b947 */ /* 0x000fea0003800000 */
[----:B------:R0:W5:Y:S02]  /*3420*/  LDG.E.LTC128B.U16 R168, desc[UR36][R88.64+0x22] ;  /* 0x0000222458a87981 */ /* 0x000164000c1e1520 */
.L_x_53:
[----:B------:R-:W-:Y:S05]  /*3430*/  BSYNC B1 ;  /* 0x0000000000017941 */ /* 0x000fea0003800000 */
.L_x_52:
        /* <DEDUP_REMOVED lines=12> */
.L_x_55:
[----:B------:R-:W-:Y:S05]  /*3500*/  BSYNC B1 ;  /* 0x0000000000017941 */ /* 0x000fea0003800000 */
.L_x_54:
        /* <DEDUP_REMOVED lines=12> */
.L_x_57:
[----:B------:R-:W-:Y:S05]  /*35d0*/  BSYNC B1 ;  /* 0x0000000000017941 */ /* 0x000fea0003800000 */
.L_x_56:
        /* <DEDUP_REMOVED lines=12> */
.L_x_59:
[----:B------:R-:W-:Y:S05]  /*36a0*/  BSYNC B1 ;  /* 0x0000000000017941 */ /* 0x000fea0003800000 */
.L_x_58:
[----:B-1---5:R-:W-:Y:S01]  /*36b0*/  HADD2.F32 R90, -RZ, R168.H0_H0 ;  /* 0x200000a8ff5a7230 */ /* 0x022fe20000004100 */
[----:B------:R-:W-:Y:S01]  /*36c0*/  ISETP.GT.AND P3, PT, R0, 0x19, P0 ;  /* 0x000000190000780c */ /* 0x000fe20000764270 */
[----:B------:R-:W-:Y:S03]  /*36d0*/  BSSY B1, `(.L_x_60) ;  /* 0x000000a000017945 */ /* 0x000fe60003800000 */
[----:B------:R-:W-:Y:S01]  /*36e0*/  FMUL R91, R90, R155 ;  /* 0x0000009b5a5b7220 */ /* 0x000fe20000400000 */
[----:B------:R-:W-:-:S03]  /*36f0*/  @P1 IMAD.MOV.U32 R90, RZ, RZ, R170 ;  /* 0x000000ffff5a1224 */ /* 0x000fc600078e00aa */
[----:B------:R-:W-:-:S05]  /*3700*/  FFMA R91, R102, R154, R91 ;  /* 0x0000009a665b7223 */ /* 0x000fca000000005b */
[----:B------:R-:W-:-:S04]  /*3710*/  F2FP.F16.F32.PACK_AB R91, RZ, R91 ;  /* 0x0000005bff5b723e */ /* 0x000fc800000000ff */
[----:B------:R-:W-:Y:S02]  /*3720*/  PRMT R92, R91, 0x7610, R92 ;  /* 0x000076105b5c7816 */ /* 0x000fe4000000005c */
[----:B------:R-:W-:-:S05]  /*3730*/  @P1 MOV R91, R171 ;  /* 0x000000ab005b1202 */ /* 0x000fca0000000f00 */
[----:B------:R1:W-:Y:S01]  /*3740*/  @P1 STG.E.U16 desc[UR36][R90.64+0x30], R92 ;  /* 0x0000305c5a001986 */ /* 0x0003e2000c101524 */
[----:B------:R-:W-:Y:S05]  /*3750*/  @!P3 BRA `(.L_x_61) ;  /* 0x000000000004b947 */ /* 0x000fea0003800000 */
[----:B------:R0:W5:Y:S02]  /*3760*/  LDG.E.LTC128B.U16 R168, desc[UR36][R88.64+0x32] ;  /* 0x0000322458a87981 */ /* 0x000164000c1e1520 */
.L_x_61:
[----:B------:R-:W-:Y:S05]  /*3770*/  BSYNC B1 ;  /* 0x0000000000017941 */ /* 0x000fea0003800000 */
.L_x_60:
        /* <DEDUP_REMOVED lines=12> */
.L_x_63:
[----:B------:R-:W-:Y:S05]  /*3840*/  BSYNC B1 ;  /* 0x0000000000017941 */ /* 0x000fea0003800000 */
.L_x_62:
        /* <DEDUP_REMOVED lines=12> */
.L_x_65:
[----:B------:R-:W-:Y:S05]  /*3910*/  BSYNC B1 ;  /* 0x0000000000017941 */ /* 0x000fea0003800000 */
.L_x_64:
        /* <DEDUP_REMOVED lines=12> */
.L_x_67:
[----:B------:R-:W-:Y:S05]  /*39e0*/  BSYNC B1 ;  /* 0x0000000000017941 */ /* 0x000fea0003800000 */
.L_x_66:
        /* <DEDUP_REMOVED lines=12> */
.L_x_69:
[----:B------:R-:W-:Y:S05]  /*3ab0*/  BSYNC B1 ;  /* 0x0000000000017941 */ /* 0x000fea0003800000 */
.L_x_68:
[----:B-1---5:R-:W-:Y:S01]  /*3ac0*/  HADD2.F32 R90, -RZ, R168.H0_H0 ;  /* 0x200000a8ff5a7230 */ /* 0x022fe20000004100 */
[----:B------:R-:W-:Y:S01]  /*3ad0*/  ISETP.GT.AND P1, PT, R0, 0x28, P2 ;  /* 0x000000280000780c */ /* 0x000fe20001724270 */
[----:B------:R-:W-:Y:S01]  /*3ae0*/  @P3 IMAD.MOV.U32 R91, RZ, RZ, R171 ;  /* 0x000000ffff5b3224 */ /* 0x000fe200078e00ab */
[----:B------:R-:W-:Y:S02]  /*3af0*/  BSSY B1, `(.L_x_70) ;  /* 0x0000009000017945 */ /* 0x000fe40003800000 */
[----:B------:R-:W-:-:S04]  /*3b00*/  FMUL R90, R90, R155 ;  /* 0x0000009b5a5a7220 */ /* 0x000fc80000400000 */
[----:B------:R-:W-:-:S05]  /*3b10*/  FFMA R90, R107, R154, R90 ;  /* 0x0000009a6b5a7223 */ /* 0x000fca000000005a */
[----:B------:R-:W-:-:S04]  /*3b20*/  F2FP.F16.F32.PACK_AB R90, RZ, R90 ;  /* 0x0000005aff5a723e */ /* 0x000fc800000000ff */
[----:B------:R-:W-:Y:S02]  /*3b30*/  PRMT R92, R90, 0x7610, R92 ;  /* 0x000076105a5c7816 */ /* 0x000fe4000000005c */
[----:B------:R-:W-:-:S05]  /*3b40*/  @P3 MOV R90, R170 ;  /* 0x000000aa005a3202 */ /* 0x000fca0000000f00 */
[----:B------:R1:W-:Y:S01]  /*3b50*/  @P3 STG.E.U16 desc[UR36][R90.64+0x42], R92 ;  /* 0x0000425c5a003986 */ /* 0x0003e2000c101524 */
[----:B------:R-:W-:Y:S05]  /*3b60*/  @!P1 BRA `(.L_x_71) ;  /* 0x0000000000049947 */ /* 0x000fea0003800000 */
[----:B------:R0:W5:Y:S02]  /*3b70*/  LDG.E.LTC128B.U16 R168, desc[UR36][R160.64+0x50] ;  /* 0x00005024a0a87981 */ /* 0x000164000c1e1520 */
.L_x_71:
[----:B------:R-:W-:Y:S05]  /*3b80*/  BSYNC B1 ;  /* 0x0000000000017941 */ /* 0x000fea0003800000 */
.L_x_70:
        /* <DEDUP_REMOVED lines=12> */
.L_x_73:
[----:B------:R-:W-:Y:S05]  /*3c50*/  BSYNC B1 ;  /* 0x0000000000017941 */ /* 0x000fea0003800000 */
.L_x_72:
        /* <DEDUP_REMOVED lines=12> */
.L_x_75:
[----:B------:R-:W-:Y:S05]  /*3d20*/  BSYNC B1 ;  /* 0x0000000000017941 */ /* 0x000fea0003800000 */
.L_x_74:
        /* <DEDUP_REMOVED lines=12> */
.L_x_77:
[----:B------:R-:W-:Y:S05]  /*3df0*/  BSYNC B1 ;  /* 0x0000000000017941 */ /* 0x000fea0003800000 */
.L_x_76:
        /* <DEDUP_REMOVED lines=12> */
.L_x_79:
[----:B------:R-:W-:Y:S05]  /*3ec0*/  BSYNC B1 ;  /* 0x0000000000017941 */ /* 0x000fea0003800000 */
.L_x_78:
        /* <DEDUP_REMOVED lines=12> */
.L_x_81:
[----:B------:R-:W-:Y:S05]  /*3f90*/  BSYNC B1 ;  /* 0x0000000000017941 */ /* 0x000fea0003800000 */
.L_x_80:
        /* <DEDUP_REMOVED lines=12> */
.L_x_83:
[----:B------:R-:W-:Y:S05]  /*4060*/  BSYNC B1 ;  /* 0x0000000000017941 */ /* 0x000fea0003800000 */
.L_x_82:
        /* <DEDUP_REMOVED lines=12> */
.L_x_85:
[----:B------:R-:W-:Y:S05]  /*4130*/  BSYNC B1 ;  /* 0x0000000000017941 */ /* 0x000fea0003800000 */
.L_x_84:
        /* <DEDUP_REMOVED lines=12> */
.L_x_87:
[----:B------:R-:W-:Y:S05]  /*4200*/  BSYNC B1 ;  /* 0x0000000000017941 */ /* 0x000fea0003800000 */
.L_x_86:
        /* <DEDUP_REMOVED lines=12> */
.L_x_89:
[----:B------:R-:W-:Y:S05]  /*42d0*/  BSYNC B1 ;  /* 0x0000000000017941 */ /* 0x000fea0003800000 */
.L_x_88:
        /* <DEDUP_REMOVED lines=12> */
.L_x_91:
[----:B------:R-:W-:Y:S05]  /*43a0*/  BSYNC B1 ;  /* 0x0000000000017941 */ /* 0x000fea0003800000 */
.L_x_90:
        /* <DEDUP_REMOVED lines=12> */
.L_x_93:
[----:B------:R-:W-:Y:S05]  /*4470*/  BSYNC B1 ;  /* 0x0000000000017941 */ /* 0x000fea0003800000 */
.L_x_92:
        /* <DEDUP_REMOVED lines=12> */
.L_x_95:
[----:B------:R-:W-:Y:S05]  /*4540*/  BSYNC B1 ;  /* 0x0000000000017941 */ /* 0x000fea0003800000 */
.L_x_94:
        /* <DEDUP_REMOVED lines=12> */
.L_x_97:
[----:B------:R-:W-:Y:S05]  /*4610*/  BSYNC B1 ;  /* 0x0000000000017941 */ /* 0x000fea0003800000 */
.L_x_96:
        /* <DEDUP_REMOVED lines=12> */
.L_x_99:
[----:B------:R-:W-:Y:S05]  /*46e0*/  BSYNC B1 ;  /* 0x0000000000017941 */ /* 0x000fea0003800000 */
.L_x_98:
        /* <DEDUP_REMOVED lines=12> */
.L_x_101:
[----:B------:R-:W-:Y:S05]  /*47b0*/  BSYNC B1 ;  /* 0x0000000000017941 */ /* 0x000fea0003800000 */
.L_x_100:
        /* <DEDUP_REMOVED lines=12> */
.L_x_103:
[----:B------:R-:W-:Y:S05]  /*4880*/  BSYNC B1 ;  /* 0x0000000000017941 */ /* 0x000fea0003800000 */
.L_x_102:
        /* <DEDUP_REMOVED lines=12> */
.L_x_105:
[----:B------:R-:W-:Y:S05]  /*4950*/  BSYNC B1 ;  /* 0x0000000000017941 */ /* 0x000fea0003800000 */
.L_x_104:
        /* <DEDUP_REMOVED lines=12> */
.L_x_107:
[----:B------:R-:W-:Y:S05]  /*4a20*/  BSYNC B1 ;  /* 0x0000000000017941 */ /* 0x000fea0003800000 */
.L_x_106:
        /* <DEDUP_REMOVED lines=12> */
.L_x_109:
[----:B------:R-:W-:Y:S05]  /*4af0*/  BSYNC B1 ;  /* 0x0000000000017941 */ /* 0x000fea0003800000 */
.L_x_108:
        /* <DEDUP_REMOVED lines=12> */
.L_x_111:
[----:B------:R-:W-:Y:S05]  /*4bc0*/  BSYNC B1 ;  /* 0x0000000000017941 */ /* 0x000fea0003800000 */
.L_x_110:
        /* <DEDUP_REMOVED lines=12> */
.L_x_113:
[----:B------:R-:W-:Y:S05]  /*4c90*/  BSYNC B1 ;  /* 0x0000000000017941 */ /* 0x000fea0003800000 */
.L_x_112:
        /* <DEDUP_REMOVED lines=12> */
.L_x_115:
[----:B------:R-:W-:Y:S05]  /*4d60*/  BSYNC B1 ;  /* 0x0000000000017941 */ /* 0x000fea0003800000 */
.L_x_114:
        /* <DEDUP_REMOVED lines=12> */
.L_x_117:
[----:B------:R-:W-:Y:S05]  /*4e30*/  BSYNC B1 ;  /* 0x0000000000017941 */ /* 0x000fea0003800000 */
.L_x_116:
        /* <DEDUP_REMOVED lines=12> */
.L_x_119:
[----:B------:R-:W-:Y:S05]  /*4f00*/  BSYNC B1 ;  /* 0x0000000000017941 */ /* 0x000fea0003800000 */
.L_x_118:
        /* <DEDUP_REMOVED lines=12> */
.L_x_121:
[----:B------:R-:W-:Y:S05]  /*4fd0*/  BSYNC B1 ;  /* 0x0000000000017941 */ /* 0x000fea0003800000 */
.L_x_120:
        /* <DEDUP_REMOVED lines=12> */
.L_x_123:
[----:B------:R-:W-:Y:S05]  /*50a0*/  BSYNC B1 ;  /* 0x0000000000017941 */ /* 0x000fea0003800000 */
.L_x_122:
        /* <DEDUP_REMOVED lines=12> */
.L_x_125:
[----:B------:R-:W-:Y:S05]  /*5170*/  BSYNC B1 ;  /* 0x0000000000017941 */ /* 0x000fea0003800000 */
.L_x_124:
        /* <DEDUP_REMOVED lines=12> */
.L_x_127:
[----:B------:R-:W-:Y:S05]  /*5240*/  BSYNC B1 ;  /* 0x0000000000017941 */ /* 0x000fea0003800000 */
.L_x_126:
        /* <DEDUP_REMOVED lines=12> */
.L_x_129:
[----:B------:R-:W-:Y:S05]  /*5310*/  BSYNC B1 ;  /* 0x0000000000017941 */ /* 0x000fea0003800000 */
.L_x_128:
        /* <DEDUP_REMOVED lines=12> */
.L_x_131:
[----:B------:R-:W-:Y:S05]  /*53e0*/  BSYNC B1 ;  /* 0x0000000000017941 */ /* 0x000fea0003800000 */
.L_x_130:
        /* <DEDUP_REMOVED lines=12> */
.L_x_133:
[----:B------:R-:W-:Y:S05]  /*54b0*/  BSYNC B1 ;  /* 0x0000000000017941 */ /* 0x000fea0003800000 */
.L_x_132:
        /* <DEDUP_REMOVED lines=12> */
.L_x_135:
[----:B------:R-:W-:Y:S05]  /*5580*/  BSYNC B1 ;  /* 0x0000000000017941 */ /* 0x000fea0003800000 */
.L_x_134:
        /* <DEDUP_REMOVED lines=12> */
.L_x_137:
[----:B------:R-:W-:Y:S05]  /*5650*/  BSYNC B1 ;  /* 0x0000000000017941 */ /* 0x000fea0003800000 */
.L_x_136:
        /* <DEDUP_REMOVED lines=12> */
.L_x_139:
[----:B------:R-:W-:Y:S05]  /*5720*/  BSYNC B1 ;  /* 0x0000000000017941 */ /* 0x000fea0003800000 */
.L_x_138:
        /* <DEDUP_REMOVED lines=12> */
.L_x_141:
[----:B------:R-:W-:Y:S05]  /*57f0*/  BSYNC B1 ;  /* 0x0000000000017941 */ /* 0x000fea0003800000 */
.L_x_140:
        /* <DEDUP_REMOVED lines=12> */
.L_x_143:
[----:B------:R-:W-:Y:S05]  /*58c0*/  BSYNC B1 ;  /* 0x0000000000017941 */ /* 0x000fea0003800000 */
.L_x_142:
        /* <DEDUP_REMOVED lines=12> */
.L_x_145:
[----:B------:R-:W-:Y:S05]  /*5990*/  BSYNC B1 ;  /* 0x0000000000017941 */ /* 0x000fea0003800000 */
.L_x_144:
        /* <DEDUP_REMOVED lines=12> */
.L_x_147:
[----:B------:R-:W-:Y:S05]  /*5a60*/  BSYNC B1 ;  /* 0x0000000000017941 */ /* 0x000fea0003800000 */
.L_x_146:
        /* <DEDUP_REMOVED lines=12> */
.L_x_149:
[----:B------:R-:W-:Y:S05]  /*5b30*/  BSYNC B1 ;  /* 0x0000000000017941 */ /* 0x000fea0003800000 */
.L_x_148:
        /* <DEDUP_REMOVED lines=12> */
.L_x_151:
[----:B------:R-:W-:Y:S05]  /*5c00*/  BSYNC B1 ;  /* 0x0000000000017941 */ /* 0x000fea0003800000 */
.L_x_150:
        /* <DEDUP_REMOVED lines=12> */
.L_x_153:
[----:B------:R-:W-:Y:S05]  /*5cd0*/  BSYNC B1 ;  /* 0x0000000000017941 */ /* 0x000fea0003800000 */
.L_x_152:
        /* <DEDUP_REMOVED lines=12> */
.L_x_155:
[----:B------:R-:W-:Y:S05]  /*5da0*/  BSYNC B1 ;  /* 0x0000000000017941 */ /* 0x000fea0003800000 */
.L_x_154:
[----:B-1---5:R-:W-:Y:S01]  /*5db0*/  HADD2.F32 R90, -RZ, R168.H0_H0 ;  /* 0x200000a8ff5a7230 */ /* 0x022fe20000004100 */
[----:B------:R-:W-:Y:S01]  /*5dc0*/  ISETP.GT.AND P1, PT, R0, 0x79, P0 ;  /* 0x000000790000780c */ /* 0x000fe20000724270 */
[----:B------:R-:W-:Y:S01]  /*5dd0*/  BSSY B1, `(.L_x_156) ;  /* 0x000000c000017945 */ /* 0x000fe20003800000 */
[----:B------:R-:W-:Y:S02]  /*5de0*/  IADD3 R165, P0, R165, 0x80, RZ ;  /* 0x00000080a5a57810 */ /* 0x000fe40007f1e0ff */
[----:B------:R-:W-:Y:S01]  /*5df0*/  FMUL R91, R90, R155 ;  /* 0x0000009b5a5b7220 */ /* 0x000fe20000400000 */
[----:B------:R-:W-:Y:S02]  /*5e00*/  @P3 IMAD.MOV.U32 R90, RZ, RZ, R170 ;  /* 0x000000ffff5a3224 */ /* 0x000fe400078e00aa */
[----:B------:R-:W-:Y:S02]  /*5e10*/  IMAD.X R153, RZ, RZ, R153, P0 ;  /* 0x000000ffff997224 */ /* 0x000fe400000e0699 */
[----:B------:R-:W-:-:S05]  /*5e20*/  FFMA R91, R150, R154, R91 ;  /* 0x0000009a965b7223 */ /* 0x000fca000000005b */
[----:B------:R-:W-:-:S04]  /*5e30*/  F2FP.F16.F32.PACK_AB R91, RZ, R91 ;  /* 0x0000005bff5b723e */ /* 0x000fc800000000ff */
[----:B------:R-:W-:Y:S01]  /*5e40*/  PRMT R92, R91, 0x7610, R92 ;  /* 0x000076105b5c7816 */ /* 0x000fe2000000005c */
[----:B------:R-:W-:-:S05]  /*5e50*/  @P3 IMAD.MOV.U32 R91, RZ, RZ, R171 ;  /* 0x000000ffff5b3224 */ /* 0x000fca00078e00ab */
[----:B------:R1:W-:Y:S01]  /*5e60*/  @P3 STG.E.U16 desc[UR36][R90.64+0xf0], R92 ;  /* 0x0000f05c5a003986 */ /* 0x0003e2000c101524 */
[----:B------:R-:W-:Y:S05]  /*5e70*/  @!P1 BRA `(.L_x_157) ;  /* 0x0000000000049947 */ /* 0x000fea0003800000 */
[----:B------:R0:W5:Y:S02]  /*5e80*/  LDG.E.LTC128B.U16 R168, desc[UR36][R88.64+0xf2] ;  /* 0x0000f22458a87981 */ /* 0x000164000c1e1520 */
.L_x_157:
[----:B------:R-:W-:Y:S05]  /*5e90*/  BSYNC B1 ;  /* 0x0000000000017941 */ /* 0x000fea0003800000 */
.L_x_156:
[----:B0-2--5:R-:W-:Y:S01]  /*5ea0*/  HADD2.F32 R88, -RZ, R168.H0_H0 ;  /* 0x200000a8ff587230 */ /* 0x025fe20000004100 */
[----:B------:R-:W-:Y:S01]  /*5eb0*/  ISETP.GT.AND P0, PT, R157, 0x80, PT ;  /* 0x000000809d00780c */ /* 0x000fe20003f04270 */
[----:B-1----:R-:W-:-:S03]  /*5ec0*/  IMAD R92, R153, R12, RZ ;  /* 0x0000000c995c7224 */ /* 0x002fc600078e02ff */
[----:B------:R-:W-:Y:S01]  /*5ed0*/  FMUL R90, R88, R155 ;  /* 0x0000009b585a7220 */ /* 0x000fe20000400000 */
[C---:B------:R-:W-:Y:S01]  /*5ee0*/  IMAD R99, R165.reuse, R13, R92 ;  /* 0x0000000da5637224 */ /* 0x040fe200078e025c */
[----:B------:R-:W-:Y:S01]  /*5ef0*/  ISETP.GT.AND P2, PT, R0, RZ, P0 ;  /* 0x000000ff0000720c */ /* 0x000fe20000744270 */
[----:B------:R-:W-:-:S04]  /*5f00*/  IMAD.WIDE.U32 R88, R165, R12, R20 ;  /* 0x0000000ca5587225 */ /* 0x000fc800078e0014 */
[----:B------:R-:W-:Y:S01]  /*5f10*/  FFMA R151, R151, R154, R90 ;  /* 0x0000009a97977223 */ /* 0x000fe2000000005a */
[----:B------:R-:W-:Y:S01]  /*5f20*/  IMAD.IADD R13, R89, 0x1, R99 ;  /* 0x00000001590d7824 */ /* 0x000fe200078e0263 */
[----:B------:R-:W-:-:S03]  /*5f30*/  LEA R90, P3, R88, R8, 0x1 ;  /* 0x00000008585a7211 */ /* 0x000fc600078608ff */
[----:B------:R-:W-:Y:S02]  /*5f40*/  F2FP.F16.F32.PACK_AB R151, RZ, R151 ;  /* 0x00000097ff97723e */ /* 0x000fe400000000ff */
[----:B------:R-:W-:-:S03]  /*5f50*/  LEA.HI.X R91, R88, R9, R13, 0x1, P3 ;  /* 0x00000009585b7211 */ /* 0x000fc600018f0c0d */
[----:B------:R0:W-:Y:S04]  /*5f60*/  @P1 STG.E.U16 desc[UR36][R170.64+0xf2], R151 ;  /* 0x0000f297aa001986 */ /* 0x0001e8000c101524 */
[----:B------:R-:W2:Y:S01]  /*5f70*/  @P2 LDG.E.LTC128B.U16 R168, desc[UR36][R90.64] ;  /* 0x000000245aa82981 */ /* 0x000ea2000c1e1520 */
[----:B------:R-:W-:Y:S01]  /*5f80*/  IMAD.WIDE.U32 R88, R165, R12, R6 ;  /* 0x0000000ca5587225 */ /* 0x000fe200078e0006 */
[----:B------:R-:W-:Y:S01]  /*5f90*/  SHF.L.U64.HI R97, R4, 0x8, R5 ;  /* 0x0000000804617819 */ /* 0x000fe20000010205 */
[----:B------:R-:W-:Y:S01]  /*5fa0*/  BSSY B1, `(.L_x_158) ;  /* 0x0000011000017945 */ /* 0x000fe20003800000 */
[----:B------:R-:W-:Y:S01]  /*5fb0*/  ISETP.GT.AND P3, PT, R0, 0x1, P0 ;  /* 0x000000010000780c */ /* 0x000fe20000764270 */
[----:B------:R-:W-:Y:S01]  /*5fc0*/  IMAD.SHL.U32 R95, R4, 0x100, RZ ;  /* 0x00000100045f7824 */ /* 0x000fe200078e00ff */
[----:B------:R-:W-:Y:S01]  /*5fd0*/  IADD3 R89, R99, R89, RZ ;  /* 0x0000005963597210 */ /* 0x000fe20007ffe0ff */
[----:B--2---:R-:W-:-:S05]  /*5fe0*/  HADD2.F32 R92, -RZ, R168.H0_H0 ;  /* 0x200000a8ff5c7230 */ /* 0x004fca0000004100 */
[----:B------:R-:W-:Y:S01]  /*5ff0*/  FMUL R13, R92, R155 ;  /* 0x0000009b5c0d7220 */ /* 0x000fe20000400000 */
[----:B------:R-:W-:Y:S01]  /*6000*/  IMAD.WIDE.U32 R92, R23, R10, R88 ;  /* 0x0000000a175c7225 */ /* 0x000fe200078e0058 */
[----:B------:R-:W-:-:S03]  /*6010*/  IADD3 R88, P1, R95, R158, RZ ;  /* 0x0000009e5f587210 */ /* 0x000fc60007f3e0ff */
[----:B------:R-:W-:Y:S01]  /*6020*/  FFMA R13, R24, R154, R13 ;  /* 0x0000009a180d7223 */ /* 0x000fe2000000000d */
[----:B------:R-:W-:Y:S01]  /*6030*/  IMAD.IADD R5, R11, 0x1, R93 ;  /* 0x000000010b057824 */ /* 0x000fe200078e025d */
[C---:B------:R-:W-:Y:S01]  /*6040*/  LEA R4, P4, R92.reuse, R8, 0x1 ;  /* 0x000000085c047211 */ /* 0x040fe200078808ff */
[----:B------:R-:W-:Y:S02]  /*6050*/  IMAD.X R89, R97, 0x1, R159, P1 ;  /* 0x0000000161597824 */ /* 0x000fe400008e069f */
[----:B------:R-:W-:Y:S02]  /*6060*/  F2FP.F16.F32.PACK_AB R13, RZ, R13 ;  /* 0x0000000dff0d723e */ /* 0x000fe400000000ff */
[----:B------:R-:W-:-:S03]  /*6070*/  LEA.HI.X R5, R92, R9, R5, 0x1, P4 ;  /* 0x000000095c057211 */ /* 0x000fc600020f0c05 */
[----:B------:R0:W-:Y:S01]  /*6080*/  @P2 STG.E.U16 desc[UR36][R88.64], R13 ;  /* 0x0000000d58002986 */ /* 0x0001e2000c101524 */
[----:B------:R-:W-:Y:S05]  /*6090*/  @!P3 BRA `(.L_x_159) ;  /* 0x000000000004b947 */ /* 0x000fea0003800000 */
[----:B------:R1:W5:Y:S02]  /*60a0*/  LDG.E.LTC128B.U16 R168, desc[UR36][R4.64+0x2] ;  /* 0x0000022404a87981 */ /* 0x000364000c1e1520 */
.L_x_159:
[----:B------:R-:W-:Y:S05]  /*60b0*/  BSYNC B1 ;  /* 0x0000000000017941 */ /* 0x000fea0003800000 */
.L_x_158:
[----:B------:R-:W-:Y:S01]  /*60c0*/  IMAD.WIDE.U32 R162, R165, R12, R162 ;  /* 0x0000000ca5a27225 */ /* 0x000fe200078e00a2 */
[----:B------:R-:W-:Y:S01]  /*60d0*/  ISETP.GT.AND P1, PT, R157, 0x88, PT ;  /* 0x000000889d00780c */ /* 0x000fe20003f24270 */
[----:B------:R-:W-:Y:S02]  /*60e0*/  BSSY B1, `(.L_x_160) ;  /* 0x0000012000017945 */ /* 0x000fe40003800000 */
[----:B-----5:R-:W-:Y:S01]  /*60f0*/  HADD2.F32 R20, -RZ, R168.H0_H0 ;  /* 0x200000a8ff147230 */ /* 0x020fe20000004100 */
[----:B------:R-:W-:Y:S01]  /*6100*/  IADD3 R14, P2, R14, R162, RZ ;  /* 0x000000a20e0e7210 */ /* 0x000fe20007f5e0ff */
[----:B------:R-:W-:Y:S02]  /*6110*/  IMAD.IADD R99, R99, 0x1, R163 ;  /* 0x0000000163637824 */ /* 0x000fe400078e02a3 */
[----:B------:R-:W-:Y:S02]  /*6120*/  @P3 IMAD.MOV.U32 R15, RZ, RZ, R89 ;  /* 0x000000ffff0f3224 */ /* 0x000fe400078e0059 */
[----:B------:R-:W-:Y:S01]  /*6130*/  FMUL R20, R20, R155 ;  /* 0x0000009b14147220 */ /* 0x000fe20000400000 */
[----:B------:R-:W-:Y:S01]  /*6140*/  IMAD.X R21, R99, 0x1, R21, P2 ;  /* 0x0000000163157824 */ /* 0x000fe200010e0615 */
[----:B------:R-:W-:-:S02]  /*6150*/  LEA R12, P4, R14, R8, 0x1 ;  /* 0x000000080e0c7211 */ /* 0x000fc400078808ff */
[----:B------:R-:W-:Y:S01]  /*6160*/  FFMA R20, R25, R154, R20 ;  /* 0x0000009a19147223 */ /* 0x000fe20000000014 */
[----:B------:R-:W-:Y:S02]  /*6170*/  ISETP.GT.AND P2, PT, R0, RZ, P1 ;  /* 0x000000ff0000720c */ /* 0x000fe40000f44270 */
[----:B0-----:R-:W-:Y:S01]  /*6180*/  LEA.HI.X R13, R14, R9, R21, 0x1, P4 ;  /* 0x000000090e0d7211 */ /* 0x001fe200020f0c15 */
[----:B------:R-:W-:Y:S01]  /*6190*/  @P3 IMAD.MOV.U32 R14, RZ, RZ, R88 ;  /* 0x000000ffff0e3224 */ /* 0x000fe200078e0058 */
[----:B------:R-:W-:Y:S02]  /*61a0*/  F2FP.F16.F32.PACK_AB R20, RZ, R20 ;  /* 0x00000014ff14723e */ /* 0x000fe400000000ff */
[----:B------:R-:W-:-:S03]  /*61b0*/  IADD3 R6, P4, R6, R162, RZ ;  /* 0x000000a206067210 */ /* 0x000fc60007f9e0ff */
[----:B------:R0:W-:Y:S02]  /*61c0*/  @P3 STG.E.U16 desc[UR36][R14.64+0x2], R20 ;  /* 0x000002140e003986 */ /* 0x0001e4000c101524 */
[----:B------:R-:W-:Y:S02]  /*61d0*/  IMAD.X R7, R7, 0x1, R99, P4 ;  /* 0x0000000107077824 */ /* 0x000fe400020e0663 */
[----:B------:R-:W-:Y:S06]  /*61e0*/  @!P2 BRA `(.L_x_161) ;  /* 0x000000000004a947 */ /* 0x000fec0003800000 */
[----:B------:R2:W5:Y:S02]  /*61f0*/  LDG.E.LTC128B.U16 R168, desc[UR36][R12.64] ;  /* 0x000000240ca87981 */ /* 0x000564000c1e1520 */
.L_x_161:
[----:B------:R-:W-:Y:S05]  /*6200*/  BSYNC B1 ;  /* 0x0000000000017941 */ /* 0x000fea0003800000 */
.L_x_160:
[----:B0----5:R-:W-:Y:S01]  /*6210*/  HADD2.F32 R14, -RZ, R168.H0_H0 ;  /* 0x200000a8ff0e7230 */ /* 0x021fe20000004100 */
[----:B------:R-:W-:Y:S01]  /*6220*/  BSSY B1, `(.L_x_162) ;  /* 0x000000e000017945 */ /* 0x000fe20003800000 */
[----:B--2---:R-:W-:Y:S01]  /*6230*/  IMAD.WIDE.U32 R12, R23, R10, R6 ;  /* 0x0000000a170c7225 */ /* 0x004fe200078e0006 */
[----:B------:R-:W-:-:S03]  /*6240*/  IADD3 R6, P3, R88, R169, RZ ;  /* 0x000000a958067210 */ /* 0x000fc60007f7e0ff */
[----:B------:R-:W-:Y:S01]  /*6250*/  FMUL R7, R14, R155 ;  /* 0x0000009b0e077220 */ /* 0x000fe20000400000 */
[----:B------:R-:W-:-:S03]  /*6260*/  IADD3 R11, R11, R13, RZ ;  /* 0x0000000d0b0b7210 */ /* 0x000fc60007ffe0ff */
[----:B------:R-:W-:Y:S01]  /*6270*/  FFMA R7, R26, R154, R7 ;  /* 0x0000009a1a077223 */ /* 0x000fe20000000007 */
[----:B------:R-:W-:-:S04]  /*6280*/  LEA R8, P4, R12, R8, 0x1 ;  /* 0x000000080c087211 */ /* 0x000fc800078808ff */
[----:B------:R-:W-:Y:S01]  /*6290*/  F2FP.F16.F32.PACK_AB R10, RZ, R7 ;  /* 0x00000007ff0a723e */ /* 0x000fe200000000ff */
[----:B------:R-:W-:Y:S01]  /*62a0*/  IMAD.X R7, R89, 0x1, R167, P3 ;  /* 0x0000000159077824 */ /* 0x000fe200018e06a7 */
[----:B------:R-:W-:Y:S02]  /*62b0*/  LEA.HI.X R9, R12, R9, R11, 0x1, P4 ;  /* 0x000000090c097211 */ /* 0x000fe400020f0c0b */
[----:B------:R-:W-:Y:S02]  /*62c0*/  ISETP.GT.AND P4, PT, R0, 0x1, P1 ;  /* 0x000000010000780c */ /* 0x000fe40000f84270 */
[----:B------:R0:W-:Y:S11]  /*62d0*/  @P2 STG.E.U16 desc[UR36][R6.64], R10 ;  /* 0x0000000a06002986 */ /* 0x0001f6000c101524 */
[----:B------:R-:W-:Y:S05]  /*62e0*/  @!P4 BRA `(.L_x_163) ;  /* 0x000000000004c947 */ /* 0x000fea0003800000 */
[----:B------:R2:W5:Y:S02]  /*62f0*/  LDG.E.LTC128B.U16 R168, desc[UR36][R8.64+0x2] ;  /* 0x0000022408a87981 */ /* 0x000564000c1e1520 */
.L_x_163:
[----:B------:R-:W-:Y:S05]  /*6300*/  BSYNC B1 ;  /* 0x0000000000017941 */ /* 0x000fea0003800000 */
.L_x_162:
[----:B0----5:R-:W-:Y:S01]  /*6310*/  HADD2.F32 R10, -RZ, R168.H0_H0 ;  /* 0x200000a8ff0a7230 */ /* 0x021fe20000004100 */
[----:B------:R-:W-:Y:S01]  /*6320*/  ISETP.GT.AND P2, PT, R0, 0x8, P0 ;  /* 0x000000080000780c */ /* 0x000fe20000744270 */
[----:B------:R-:W-:Y:S03]  /*6330*/  BSSY B1, `(.L_x_164) ;  /* 0x0000007000017945 */ /* 0x000fe60003800000 */
[----:B------:R-:W-:-:S04]  /*6340*/  FMUL R10, R10, R155 ;  /* 0x0000009b0a0a7220 */ /* 0x000fc80000400000 */
[----:B------:R-:W-:-:S05]  /*6350*/  FFMA R10, R27, R154, R10 ;  /* 0x0000009a1b0a7223 */ /* 0x000fca000000000a */
[----:B------:R-:W-:-:S05]  /*6360*/  F2FP.F16.F32.PACK_AB R10, RZ, R10 ;  /* 0x0000000aff0a723e */ /* 0x000fca00000000ff */
[----:B------:R0:W-:Y:S01]  /*6370*/  @P4 STG.E.U16 desc[UR36][R6.64+0x2], R10 ;  /* 0x0000020a06004986 */ /* 0x0001e2000c101524 */
[----:B------:R-:W-:Y:S05]  /*6380*/  @!P2 BRA `(.L_x_165) ;  /* 0x000000000004a947 */ /* 0x000fea0003800000 */
[----:B------:R0:W5:Y:S02]  /*6390*/  LDG.E.LTC128B.U16 R168, desc[UR36][R4.64+0x10] ;  /* 0x0000102404a87981 */ /* 0x000164000c1e1520 */
.L_x_165:
[----:B------:R-:W-:Y:S05]  /*63a0*/  BSYNC B1 ;  /* 0x0000000000017941 */ /* 0x000fea0003800000 */
.L_x_164:
[----:B0----5:R-:W-:Y:S01]  /*63b0*/  HADD2.F32 R6, -RZ, R168.H0_H0 ;  /* 0x200000a8ff067230 */ /* 0x021fe20000004100 */
[----:B------:R-:W-:Y:S01]  /*63c0*/  ISETP.GT.AND P4, PT, R0, 0x9, P0 ;  /* 0x000000090000780c */ /* 0x000fe20000784270 */
[----:B------:R-:W-:Y:S03]  /*63d0*/  BSSY B1, `(.L_x_166) ;  /* 0x000000a000017945 */ /* 0x000fe60003800000 */
[----:B------:R-:W-:Y:S01]  /*63e0*/  FMUL R7, R6, R155 ;  /* 0x0000009b06077220 */ /* 0x000fe20000400000 */
[----:B------:R-:W-:-:S03]  /*63f0*/  IMAD.MOV.U32 R6, RZ, RZ, R88 ;  /* 0x000000ffff067224 */ /* 0x000fc600078e0058 */
[----:B------:R-:W-:-:S05]  /*6400*/  FFMA R7, R28, R154, R7 ;  /* 0x0000009a1c077223 */ /* 0x000fca0000000007 */
[----:B------:R-:W-:-:S04]  /*6410*/  F2FP.F16.F32.PACK_AB R7, RZ, R7 ;  /* 0x00000007ff07723e */ /* 0x000fc800000000ff */
[----:B------:R-:W-:Y:S01]  /*6420*/  PRMT R10, R7, 0x7610, R10 ;  /* 0x00007610070a7816 */ /* 0x000fe2000000000a */
[----:B------:R-:W-:-:S05]  /*6430*/  IMAD.MOV.U32 R7, RZ, RZ, R89 ;  /* 0x000000ffff077224 */ /* 0x000fca00078e0059 */
[----:B------:R0:W-:Y:S01]  /*6440*/  @P2 STG.E.U16 desc[UR36][R6.64+0x10], R10 ;  /* 0x0000100a06002986 */ /* 0x0001e2000c101524 */
[----:B------:R-:W-:Y:S05]  /*6450*/  @!P4 BRA `(.L_x_167) ;  /* 0x000000000004c947 */ /* 0x000fea0003800000 */
[----:B------:R0:W5:Y:S02]  /*6460*/  LDG.E.LTC128B.U16 R168, desc[UR36][R4.64+0x12] ;  /* 0x0000122404a87981 */ /* 0x000164000c1e1520 */
.L_x_167:
[----:B------:R-:W-:Y:S05]  /*6470*/  BSYNC B1 ;  /* 0x0000000000017941 */ /* 0x000fea0003800000 */
.L_x_166:
        /* <DEDUP_REMOVED lines=9> */
.L_x_169:
[----:B------:R-:W-:Y:S05]  /*6510*/  BSYNC B1 ;  /* 0x0000000000017941 */ /* 0x000fea0003800000 */
.L_x_168:
[----:B0----5:R-:W-:Y:S01]  /*6520*/  HADD2.F32 R10, -RZ, R168.H0_H0 ;  /* 0x200000a8ff0a7230 */ /* 0x021fe20000004100 */
[----:B------:R-:W-:Y:S01]  /*6530*/  ISETP.GT.AND P2, PT, R0, 0x9, P1 ;  /* 0x000000090000780c */ /* 0x000fe20000f44270 */
[----:B------:R-:W-:Y:S03]  /*6540*/  BSSY B1, `(.L_x_170) ;  /* 0x0000009000017945 */ /* 0x000fe60003800000 */
[----:B------:R-:W-:Y:S01]  /*6550*/  FMUL R11, R10, R155 ;  /* 0x0000009b0a0b7220 */ /* 0x000fe20000400000 */
[----:B------:R-:W-:-:S03]  /*6560*/  IADD3 R10, P4, R169, R88, RZ ;  /* 0x00000058a90a7210 */ /* 0x000fc60007f9e0ff */
[----:B------:R-:W-:-:S05]  /*6570*/  FFMA R11, R30, R154, R11 ;  /* 0x0000009a1e0b7223 */ /* 0x000fca000000000b */
[----:B------:R-:W-:Y:S01]  /*6580*/  F2FP.F16.F32.PACK_AB R12, RZ, R11 ;  /* 0x0000000bff0c723e */ /* 0x000fe200000000ff */
[----:B------:R-:W-:-:S05]  /*6590*/  IMAD.X R11, R167, 0x1, R89, P4 ;  /* 0x00000001a70b7824 */ /* 0x000fca00020e0659 */
[----:B------:R0:W-:Y:S01]  /*65a0*/  @P3 STG.E.U16 desc[UR36][R10.64+0x10], R12 ;  /* 0x0000100c0a003986 */ /* 0x0001e2000c101524 */
[----:B------:R-:W-:Y:S05]  /*65b0*/  @!P2 BRA `(.L_x_171) ;  /* 0x000000000004a947 */ /* 0x000fea0003800000 */
[----:B------:R0:W5:Y:S02]  /*65c0*/  LDG.E.LTC128B.U16 R168, desc[UR36][R8.64+0x12] ;  /* 0x0000122408a87981 */ /* 0x000164000c1e1520 */
.L_x_171:
[----:B------:R-:W-:Y:S05]  /*65d0*/  BSYNC B1 ;  /* 0x0000000000017941 */ /* 0x000fea0003800000 */
.L_x_170:
[----:B0----5:R-:W-:Y:S01]  /*65e0*/  HADD2.F32 R10, -RZ, R168.H0_H0 ;  /* 0x200000a8ff0a7230 */ /* 0x021fe20000004100 */
[----:B------:R-:W-:Y:S04]  /*65f0*/  BSSY B1, `(.L_x_172) ;  /* 0x000000a000017945 */ /* 0x000fe80003800000 */
[----:B------:R-:W-:Y:S01]  /*6600*/  FMUL R12, R10, R155 ;  /* 0x0000009b0a0c7220 */ /* 0x000fe20000400000 */
[----:B------:R-:W-:-:S03]  /*6610*/  IADD3 R10, P3, P4, R169, R158, R95 ;  /* 0x0000009ea90a7210 */ /* 0x000fc60007c7e05f */
[----:B------:R-:W-:Y:S01]  /*6620*/  FFMA R12, R31, R154, R12 ;  /* 0x0000009a1f0c7223 */ /* 0x000fe2000000000c */
[----:B------:R-:W-:Y:S02]  /*6630*/  IADD3.X R11, R167, R159, R97, P3, P4 ;  /* 0x0000009fa70b7210 */ /* 0x000fe40001fe8461 */
[----:B------:R-:W-:Y:S02]  /*6640*/  ISETP.GT.AND P3, PT, R0, 0x10, P0 ;  /* 0x000000100000780c */ /* 0x000fe40000764270 */
[----:B------:R-:W-:-:S05]  /*6650*/  F2FP.F16.F32.PACK_AB R12, RZ, R12 ;  /* 0x0000000cff0c723e */ /* 0x000fca00000000ff */
[----:B------:R0:W-:Y:S06]  /*6660*/  @P2 STG.E.U16 desc[UR36][R10.64+0x12], R12 ;  /* 0x0000120c0a002986 */ /* 0x0001ec000c101524 */
[----:B------:R-:W-:Y:S05]  /*6670*/  @!P3 BRA `(.L_x_173) ;  /* 0x000000000004b947 */ /* 0x000fea0003800000 */
[----:B------:R0:W5:Y:S02]  /*6680*/  LDG.E.LTC128B.U16 R168, desc[UR36][R4.64+0x20] ;  /* 0x0000202404a87981 */ /* 0x000164000c1e1520 */
.L_x_173:
[----:B------:R-:W-:Y:S05]  /*6690*/  BSYNC B1 ;  /* 0x0000000000017941 */ /* 0x000fea0003800000 */
.L_x_172:
        /* <DEDUP_REMOVED lines=9> */
.L_x_175:
[----:B------:R-:W-:Y:S05]  /*6730*/  BSYNC B1 ;  /* 0x0000000000017941 */ /* 0x000fea0003800000 */
.L_x_174:
[----:B-----5:R-:W-:Y:S01]  /*6740*/  HADD2.F32 R12, -RZ, R168.H0_H0 ;  /* 0x200000a8ff0c7230 */ /* 0x020fe20000004100 */
        /* <DEDUP_REMOVED lines=8> */
.L_x_177:
[----:B------:R-:W-:Y:S05]  /*67d0*/  BSYNC B1 ;  /* 0x0000000000017941 */ /* 0x000fea0003800000 */
.L_x_176:
        /* <DEDUP_REMOVED lines=9> */
.L_x_179:
[----:B------:R-:W-:Y:S05]  /*6870*/  BSYNC B1 ;  /* 0x0000000000017941 */ /* 0x000fea0003800000 */
.L_x_178:
        /* <DEDUP_REMOVED lines=9> */
.L_x_181:
[----:B------:R-:W-:Y:S05]  /*6910*/  BSYNC B1 ;  /* 0x0000000000017941 */ /* 0x000fea0003800000 */
.L_x_180:
        /* <DEDUP_REMOVED lines=9> */
.L_x_183:
[----:B------:R-:W-:Y:S05]  /*69b0*/  BSYNC B1 ;  /* 0x0000000000017941 */ /* 0x000fea0003800000 */
.L_x_182:
        /* <DEDUP_REMOVED lines=9> */
.L_x_185:
[----:B------:R-:W-:Y:S05]  /*6a50*/  BSYNC B1 ;  /* 0x0000000000017941 */ /* 0x000fea0003800000 */
.L_x_184:
        /* <DEDUP_REMOVED lines=9> */
.L_x_187:
[----:B------:R-:W-:Y:S05]  /*6af0*/  BSYNC B1 ;  /* 0x0000000000017941 */ /* 0x000fea0003800000 */
.L_x_186:
        /* <DEDUP_REMOVED lines=9> */
.L_x_189:
[----:B------:R-:W-:Y:S05]  /*6b90*/  BSYNC B1 ;  /* 0x0000000000017941 */ /* 0x000fea0003800000 */
.L_x_188:
        /* <DEDUP_REMOVED lines=9> */
.L_x_191:
[----:B------:R-:W-:Y:S05]  /*6c30*/  BSYNC B1 ;  /* 0x0000000000017941 */ /* 0x000fea0003800000 */
.L_x_190:
        /* <DEDUP_REMOVED lines=9> */
.L_x_193:
[----:B------:R-:W-:Y:S05]  /*6cd0*/  BSYNC B1 ;  /* 0x0000000000017941 */ /* 0x000fea0003800000 */
.L_x_192:
        /* <DEDUP_REMOVED lines=9> */
.L_x_195:
[----:B------:R-:W-:Y:S05]  /*6d70*/  BSYNC B1 ;  /* 0x0000000000017941 */ /* 0x000fea0003800000 */
.L_x_194:
        /* <DEDUP_REMOVED lines=9> */
.L_x_197:
[----:B------:R-:W-:Y:S05]  /*6e10*/  BSYNC B1 ;  /* 0x0000000000017941 */ /* 0x000fea0003800000 */
.L_x_196:
        /* <DEDUP_REMOVED lines=9> */
.L_x_199:
[----:B------:R-:W-:Y:S05]  /*6eb0*/  BSYNC B1 ;  /* 0x0000000000017941 */ /* 0x000fea0003800000 */
.L_x_198:
        /* <DEDUP_REMOVED lines=9> */
.L_x_201:
[----:B------:R-:W-:Y:S05]  /*6f50*/  BSYNC B1 ;  /* 0x0000000000017941 */ /* 0x000fea0003800000 */
.L_x_200:
        /* <DEDUP_REMOVED lines=9> */
.L_x_203:
[----:B------:R-:W-:Y:S05]  /*6ff0*/  BSYNC B1 ;  /* 0x0000000000017941 */ /* 0x000fea0003800000 */
.L_x_202:
        /* <DEDUP_REMOVED lines=9> */
.L_x_205:
[----:B------:R-:W-:Y:S05]  /*7090*/  BSYNC B1 ;  /* 0x0000000000017941 */ /* 0x000fea0003800000 */
.L_x_204:
        /* <DEDUP_REMOVED lines=9> */
.L_x_207:
[----:B------:R-:W-:Y:S05]  /*7130*/  BSYNC B1 ;  /* 0x0000000000017941 */ /* 0x000fea0003800000 */
.L_x_206:
        /* <DEDUP_REMOVED lines=9> */
.L_x_209:
[----:B------:R-:W-:Y:S05]  /*71d0*/  BSYNC B1 ;  /* 0x0000000000017941 */ /* 0x000fea0003800000 */
.L_x_208:
        /* <DEDUP_REMOVED lines=9> */
.L_x_211:
[----:B------:R-:W-:Y:S05]  /*7270*/  BSYNC B1 ;  /* 0x0000000000017941 */ /* 0x000fea0003800000 */
.L_x_210:
        /* <DEDUP_REMOVED lines=9> */
.L_x_213:
[----:B------:R-:W-:Y:S05]  /*7310*/  BSYNC B1 ;  /* 0x0000000000017941 */ /* 0x000fea0003800000 */
.L_x_212:
        /* <DEDUP_REMOVED lines=9> */
.L_x_215:
[----:B------:R-:W-:Y:S05]  /*73b0*/  BSYNC B1 ;  /* 0x0000000000017941 */ /* 0x000fea0003800000 */
.L_x_214:
        /* <DEDUP_REMOVED lines=9> */
.L_x_217:
[----:B------:R-:W-:Y:S05]  /*7450*/  BSYNC B1 ;  /* 0x0000000000017941 */ /* 0x000fea0003800000 */
.L_x_216:
        /* <DEDUP_REMOVED lines=9> */
.L_x_219:
[----:B------:R-:W-:Y:S05]  /*74f0*/  BSYNC B1 ;  /* 0x0000000000017941 */ /* 0x000fea0003800000 */
.L_x_218:
        /* <DEDUP_REMOVED lines=9> */
.L_x_221:
[----:B------:R-:W-:Y:S05]  /*7590*/  BSYNC B1 ;  /* 0x0000000000017941 */ /* 0x000fea0003800000 */
.L_x_220:
        /* <DEDUP_REMOVED lines=9> */
.L_x_223:
[----:B------:R-:W-:Y:S05]  /*7630*/  BSYNC B1 ;  /* 0x0000000000017941 */ /* 0x000fea0003800000 */
.L_x_222:
        /* <DEDUP_REMOVED lines=9> */
.L_x_225:
[----:B------:R-:W-:Y:S05]  /*76d0*/  BSYNC B1 ;  /* 0x0000000000017941 */ /* 0x000fea0003800000 */
.L_x_224:
        /* <DEDUP_REMOVED lines=9> */
.L_x_227:
[----:B------:R-:W-:Y:S05]  /*7770*/  BSYNC B1 ;  /* 0x0000000000017941 */ /* 0x000fea0003800000 */
.L_x_226:
        /* <DEDUP_REMOVED lines=9> */
.L_x_229:
[----:B------:R-:W-:Y:S05]  /*7810*/  BSYNC B1 ;  /* 0x0000000000017941 */ /* 0x000fea0003800000 */
.L_x_228:
        /* <DEDUP_REMOVED lines=9> */
.L_x_231:
[----:B------:R-:W-:Y:S05]  /*78b0*/  BSYNC B1 ;  /* 0x0000000000017941 */ /* 0x000fea0003800000 */
.L_x_230:
        /* <DEDUP_REMOVED lines=9> */
.L_x_233:
[----:B------:R-:W-:Y:S05]  /*7950*/  BSYNC B1 ;  /* 0x0000000000017941 */ /* 0x000fea0003800000 */
.L_x_232:
        /* <DEDUP_REMOVED lines=9> */
.L_x_235:
[----:B------:R-:W-:Y:S05]  /*79f0*/  BSYNC B1 ;  /* 0x0000000000017941 */ /* 0x000fea0003800000 */
.L_x_234:
        /* <DEDUP_REMOVED lines=9> */
.L_x_237:
[----:B------:R-:W-:Y:S05]  /*7a90*/  BSYNC B1 ;  /* 0x0000000000017941 */ /* 0x000fea0003800000 */
.L_x_236:
        /* <DEDUP_REMOVED lines=9> */
.L_x_239:
[----:B------:R-:W-:Y:S05]  /*7b30*/  BSYNC B1 ;  /* 0x0000000000017941 */ /* 0x000fea0003800000 */
.L_x_238:
        /* <DEDUP_REMOVED lines=9> */
.L_x_241:
[----:B------:R-:W-:Y:S05]  /*7bd0*/  BSYNC B1 ;  /* 0x0000000000017941 */ /* 0x000fea0003800000 */
.L_x_240:
        /* <DEDUP_REMOVED lines=9> */
.L_x_243:
[----:B------:R-:W-:Y:S05]  /*7c70*/  BSYNC B1 ;  /* 0x0000000000017941 */ /* 0x000fea0003800000 */
.L_x_242:
        /* <DEDUP_REMOVED lines=9> */
.L_x_245:
[----:B------:R-:W-:Y:S05]  /*7d10*/  BSYNC B1 ;  /* 0x0000000000017941 */ /* 0x000fea0003800000 */
.L_x_244:
        /* <DEDUP_REMOVED lines=9> */
.L_x_247:
[----:B------:R-:W-:Y:S05]  /*7db0*/  BSYNC B1 ;  /* 0x0000000000017941 */ /* 0x000fea0003800000 */
.L_x_246:
        /* <DEDUP_REMOVED lines=9> */
.L_x_249:
[----:B------:R-:W-:Y:S05]  /*7e50*/  BSYNC B1 ;  /* 0x0000000000017941 */ /* 0x000fea0003800000 */
.L_x_248:
        /* <DEDUP_REMOVED lines=9> */
.L_x_251:
[----:B------:R-:W-:Y:S05]  /*7ef0*/  BSYNC B1 ;  /* 0x0000000000017941 */ /* 0x000fea0003800000 */
.L_x_250:
        /* <DEDUP_REMOVED lines=9> */
.L_x_253:
[----:B------:R-:W-:Y:S05]  /*7f90*/  BSYNC B1 ;  /* 0x0000000000017941 */ /* 0x000fea0003800000 */
.L_x_252:
        /* <DEDUP_REMOVED lines=9> */
.L_x_255:
[----:B------:R-:W-:Y:S05]  /*8030*/  BSYNC B1 ;  /* 0x0000000000017941 */ /* 0x000fea0003800000 */
.L_x_254:
        /* <DEDUP_REMOVED lines=9> */
.L_x_257:
[----:B------:R-:W-:Y:S05]  /*80d0*/  BSYNC B1 ;  /* 0x0000000000017941 */ /* 0x000fea0003800000 */
.L_x_256:
        /* <DEDUP_REMOVED lines=9> */
.L_x_259:
[----:B------:R-:W-:Y:S05]  /*8170*/  BSYNC B1 ;  /* 0x0000000000017941 */ /* 0x000fea0003800000 */
.L_x_258:
        /* <DEDUP_REMOVED lines=9> */
.L_x_261:
[----:B------:R-:W-:Y:S05]  /*8210*/  BSYNC B1 ;  /* 0x0000000000017941 */ /* 0x000fea0003800000 */
.L_x_260:
        /* <DEDUP_REMOVED lines=9> */
.L_x_263:
[----:B------:R-:W-:Y:S05]  /*82b0*/  BSYNC B1 ;  /* 0x0000000000017941 */ /* 0x000fea0003800000 */
.L_x_262:
        /* <DEDUP_REMOVED lines=9> */
.L_x_265:
[----:B------:R-:W-:Y:S05]  /*8350*/  BSYNC B1 ;  /* 0x0000000000017941 */ /* 0x000fea0003800000 */
.L_x_264:
        /* <DEDUP_REMOVED lines=9> */
.L_x_267:
[----:B------:R-:W-:Y:S05]  /*83f0*/  BSYNC B1 ;  /* 0x0000000000017941 */ /* 0x000fea0003800000 */
.L_x_266:
        /* <DEDUP_REMOVED lines=9> */
.L_x_269:
[----:B------:R-:W-:Y:S05]  /*8490*/  BSYNC B1 ;  /* 0x0000000000017941 */ /* 0x000fea0003800000 */
.L_x_268:
        /* <DEDUP_REMOVED lines=9> */
.L_x_271:
[----:B------:R-:W-:Y:S05]  /*8530*/  BSYNC B1 ;  /* 0x0000000000017941 */ /* 0x000fea0003800000 */
.L_x_270:
        /* <DEDUP_REMOVED lines=9> */
.L_x_273:
[----:B------:R-:W-:Y:S05]  /*85d0*/  BSYNC B1 ;  /* 0x0000000000017941 */ /* 0x000fea0003800000 */
.L_x_272:
        /* <DEDUP_REMOVED lines=9> */
.L_x_275:
[----:B------:R-:W-:Y:S05]  /*8670*/  BSYNC B1 ;  /* 0x0000000000017941 */ /* 0x000fea0003800000 */
.L_x_274:
        /* <DEDUP_REMOVED lines=9> */
.L_x_277:
[----:B------:R-:W-:Y:S05]  /*8710*/  BSYNC B1 ;  /* 0x0000000000017941 */ /* 0x000fea0003800000 */
.L_x_276:
        /* <DEDUP_REMOVED lines=9> */
.L_x_279:
[----:B------:R-:W-:Y:S05]  /*87b0*/  BSYNC B1 ;  /* 0x0000000000017941 */ /* 0x000fea0003800000 */
.L_x_278:
[----:B01---5:R-:W-:Y:S01]  /*87c0*/  HADD2.F32 R4, -RZ, R168.H0_H0 ;  /* 0x200000a8ff047230 */ /* 0x023fe20000004100 */
        /* <DEDUP_REMOVED lines=8> */
.L_x_281:
[----:B------:R-:W-:Y:S05]  /*8850*/  BSYNC B1 ;  /* 0x0000000000017941 */ /* 0x000fea0003800000 */
.L_x_280:
[----:B0----5:R-:W-:Y:S01]  /*8860*/  HADD2.F32 R4, -RZ, R168.H0_H0 ;  /* 0x200000a8ff047230 */ /* 0x021fe20000004100 */
        /* <DEDUP_REMOVED lines=11> */
.L_x_283:
[----:B------:R-:W-:Y:S05]  /*8920*/  BSYNC B1 ;  /* 0x0000000000017941 */ /* 0x000fea0003800000 */
.L_x_282:
[----:B------:R-:W-:Y:S05]  /*8930*/  @!P1 BRA `(.L_x_284) ;  /* 0x00000024003c9947 */ /* 0x000fea0003800000 */
[----:B-----5:R-:W-:-:S05]  /*8940*/  HADD2.F32 R168, -RZ, R168.H0_H0 ;  /* 0x200000a8ffa87230 */ /* 0x020fca0000004100 */
[----:B------:R-:W-:-:S04]  /*8950*/  FMUL R168, R168, R155 ;  /* 0x0000009ba8a87220 */ /* 0x000fc80000400000 */
[----:B------:R-:W-:-:S05]  /*8960*/  FFMA R168, R87, R154, R168 ;  /* 0x0000009a57a87223 */ /* 0x000fca00000000a8 */
[----:B------:R-:W-:-:S05]  /*8970*/  F2FP.F16.F32.PACK_AB R168, RZ, R168 ;  /* 0x000000a8ffa8723e */ /* 0x000fca00000000ff */
[----:B------:R0:W-:Y:S01]  /*8980*/  STG.E.U16 desc[UR36][R10.64+0xf2], R168 ;  /* 0x0000f2a80a007986 */ /* 0x0001e2000c101524 */
[----:B------:R-:W-:Y:S05]  /*8990*/  BRA `(.L_x_284) ;  /* 0x0000002400247947 */ /* 0x000fea0003800000 */
.L_x_33:
[----:B------:R-:W-:Y:S01]  /*89a0*/  ULDC.64 UR4, c[0x0][0x5c0] ;  /* 0x0001700000047ab9 */ /* 0x000fe20000000a00 */
[----:B------:R-:W-:Y:S01]  /*89b0*/  ISETP.GT.AND P4, PT, R0, 0x1, P2 ;  /* 0x000000010000780c */ /* 0x000fe20001784270 */
[-C--:B------:R-:W-:Y:S01]  /*89c0*/  FMUL R88, R88, R154.reuse ;  /* 0x0000009a58587220 */ /* 0x080fe20000400000 */
[----:B------:R-:W-:Y:S01]  /*89d0*/  LEA R6, P1, R166, UR4, 0x1 ;  /* 0x00000004a6067c11 */ /* 0x000fe2000f8208ff */
[-C--:B------:R-:W-:Y:S01]  /*89e0*/  FMUL R89, R89, R154.reuse ;  /* 0x0000009a59597220 */ /* 0x080fe20000400000 */
[----:B------:R-:W-:Y:S02]  /*89f0*/  IMAD.SHL.U32 R11, R4, 0x10, RZ ;  /* 0x00000010040b7824 */ /* 0x000fe400078e00ff */
[-C--:B------:R-:W-:Y:S01]  /*8a00*/  FMUL R90, R90, R154.reuse ;  /* 0x0000009a5a5a7220 */ /* 0x080fe20000400000 */
[----:B------:R-:W-:Y:S01]  /*8a10*/  LEA.HI.X R7, R166, UR5, R171, 0x1, P1 ;  /* 0x00000005a6077c11 */ /* 0x000fe200088f0cab */
[----:B------:R-:W-:Y:S01]  /*8a20*/  FMUL R91, R91, R154 ;  /* 0x0000009a5b5b7220 */ /* 0x000fe20000400000 */
[----:B------:R-:W-:Y:S01]  /*8a30*/  F2FP.F16.F32.PACK_AB R88, RZ, R88 ;  /* 0x00000058ff58723e */ /* 0x000fe200000000ff */
[-C--:B------:R-:W-:Y:S01]  /*8a40*/  FMUL R92, R92, R154.reuse ;  /* 0x0000009a5c5c7220 */ /* 0x080fe20000400000 */
[----:B------:R-:W-:Y:S01]  /*8a50*/  ISETP.GT.AND P1, PT, R157, 0x8, PT ;  /* 0x000000089d00780c */ /* 0x000fe20003f24270 */
[-C--:B------:R-:W-:Y:S01]  /*8a60*/  FMUL R93, R93, R154.reuse ;  /* 0x0000009a5d5d7220 */ /* 0x080fe20000400000 */
[----:B------:R-:W-:Y:S01]  /*8a70*/  F2FP.F16.F32.PACK_AB R89, RZ, R89 ;  /* 0x00000059ff59723e */ /* 0x000fe200000000ff */
[----:B------:R-:W-:Y:S01]  /*8a80*/  @P0 STG.E.U16 desc[UR36][R6.64], R88 ;  /* 0x0000005806000986 */ /* 0x000fe2000c101524 */
[----:B------:R-:W-:Y:S01]  /*8a90*/  ISETP.GT.AND P3, PT, R0, RZ, P1 ;  /* 0x000000ff0000720c */ /* 0x000fe20000f64270 */
[-C--:B------:R-:W-:Y:S01]  /*8aa0*/  FMUL R94, R94, R154.reuse ;  /* 0x0000009a5e5e7220 */ /* 0x080fe20000400000 */
[----:B------:R-:W-:Y:S01]  /*8ab0*/  ISETP.GT.AND P0, PT, R0, 0x1, P1 ;  /* 0x000000010000780c */ /* 0x000fe20000f04270 */
[----:B------:R-:W-:Y:S01]  /*8ac0*/  @P4 STG.E.U16 desc[UR36][R6.64+0x2], R89 ;  /* 0x0000025906004986 */ /* 0x000fe2000c101524 */
[----:B------:R-:W-:Y:S01]  /*8ad0*/  SHF.L.U64.HI R9, R4, 0x4, R5 ;  /* 0x0000000404097819 */ /* 0x000fe20000010205 */
[----:B------:R-:W-:Y:S01]  /*8ae0*/  FMUL R95, R95, R154 ;  /* 0x0000009a5f5f7220 */ /* 0x000fe20000400000 */
[----:B------:R-:W-:Y:S01]  /*8af0*/  IADD3 R12, P4, R11, R6, RZ ;  /* 0x000000060b0c7210 */ /* 0x000fe20007f9e0ff */
[----:B------:R-:W-:Y:S01]  /*8b00*/  FMUL R96, R96, R154 ;  /* 0x0000009a60607220 */ /* 0x000fe20000400000 */
[----:B------:R-:W-:Y:S01]  /*8b10*/  F2FP.F16.F32.PACK_AB R90, RZ, R90 ;  /* 0x0000005aff5a723e */ /* 0x000fe200000000ff */
[-C--:B------:R-:W-:Y:S01]  /*8b20*/  FMUL R97, R97, R154.reuse ;  /* 0x0000009a61617220 */ /* 0x080fe20000400000 */
[----:B------:R-:W-:Y:S01]  /*8b30*/  F2FP.F16.F32.PACK_AB R91, RZ, R91 ;  /* 0x0000005bff5b723e */ /* 0x000fe200000000ff */
[----:B------:R-:W-:Y:S01]  /*8b40*/  IMAD.X R13, R9, 0x1, R7, P4 ;  /* 0x00000001090d7824 */ /* 0x000fe200020e0607 */
[----:B------:R-:W-:Y:S01]  /*8b50*/  ISETP.GT.AND P4, PT, R0, 0x9, P2 ;  /* 0x000000090000780c */ /* 0x000fe20001784270 */
[----:B------:R-:W-:Y:S01]  /*8b60*/  FMUL R98, R98, R154 ;  /* 0x0000009a62627220 */ /* 0x000fe20000400000 */
[----:B------:R-:W-:Y:S01]  /*8b70*/  F2FP.F16.F32.PACK_AB R92, RZ, R92 ;  /* 0x0000005cff5c723e */ /* 0x000fe200000000ff */
[-C--:B------:R-:W-:Y:S01]  /*8b80*/  FMUL R99, R99, R154.reuse ;  /* 0x0000009a63637220 */ /* 0x080fe20000400000 */
[----:B------:R-:W-:Y:S01]  /*8b90*/  @P3 STG.E.U16 desc[UR36][R12.64], R90 ;  /* 0x0000005a0c003986 */ /* 0x000fe2000c101524 */
[----:B------:R-:W-:Y:S01]  /*8ba0*/  ISETP.GT.AND P3, PT, R0, 0x8, P2 ;  /* 0x000000080000780c */ /* 0x000fe20001764270 */
[-C--:B------:R-:W-:Y:S01]  /*8bb0*/  FMUL R100, R100, R154.reuse ;  /* 0x0000009a64647220 */ /* 0x080fe20000400000 */
[----:B------:R-:W-:Y:S01]  /*8bc0*/  F2FP.F16.F32.PACK_AB R93, RZ, R93 ;  /* 0x0000005dff5d723e */ /* 0x000fe200000000ff */
[----:B------:R-:W-:Y:S01]  /*8bd0*/  @P0 STG.E.U16 desc[UR36][R12.64+0x2], R91 ;  /* 0x0000025b0c000986 */ /* 0x000fe2000c101524 */
[----:B------:R-:W-:Y:S01]  /*8be0*/  ISETP.GT.AND P0, PT, R0, 0x8, P1 ;  /* 0x000000080000780c */ /* 0x000fe20000f04270 */
[----:B------:R-:W-:Y:S01]  /*8bf0*/  FMUL R101, R101, R154 ;  /* 0x0000009a65657220 */ /* 0x000fe20000400000 */
[----:B------:R-:W-:Y:S01]  /*8c00*/  F2FP.F16.F32.PACK_AB R94, RZ, R94 ;  /* 0x0000005eff5e723e */ /* 0x000fe200000000ff */
[-C--:B------:R-:W-:Y:S01]  /*8c10*/  FMUL R102, R102, R154.reuse ;  /* 0x0000009a66667220 */ /* 0x080fe20000400000 */
[----:B------:R-:W-:Y:S01]  /*8c20*/  F2FP.F16.F32.PACK_AB R95, RZ, R95 ;  /* 0x0000005fff5f723e */ /* 0x000fe200000000ff */
[----:B------:R-:W-:Y:S01]  /*8c30*/  FMUL R103, R103, R154 ;  /* 0x0000009a67677220 */ /* 0x000fe20000400000 */
[----:B------:R-:W-:Y:S01]  /*8c40*/  F2FP.F16.F32.PACK_AB R96, RZ, R96 ;  /* 0x00000060ff60723e */ /* 0x000fe200000000ff */
[-C--:B------:R-:W-:Y:S01]  /*8c50*/  FMUL R104, R104, R154.reuse ;  /* 0x0000009a68687220 */ /* 0x080fe20000400000 */
[----:B------:R-:W-:Y:S01]  /*8c60*/  F2FP.F16.F32.PACK_AB R97, RZ, R97 ;  /* 0x00000061ff61723e */ /* 0x000fe200000000ff */
[----:B------:R-:W-:Y:S01]  /*8c70*/  @P3 STG.E.U16 desc[UR36][R6.64+0x10], R92 ;  /* 0x0000105c06003986 */ /* 0x000fe2000c101524 */
[C---:B------:R-:W-:Y:S01]  /*8c80*/  ISETP.GT.AND P3, PT, R0.reuse, 0x9, P1 ;  /* 0x000000090000780c */ /* 0x040fe20000f64270 */
[----:B------:R-:W-:Y:S01]  /*8c90*/  FMUL R105, R105, R154 ;  /* 0x0000009a69697220 */ /* 0x000fe20000400000 */
[----:B------:R-:W-:Y:S01]  /*8ca0*/  F2FP.F16.F32.PACK_AB R98, RZ, R98 ;  /* 0x00000062ff62723e */ /* 0x000fe200000000ff */
        /* <DEDUP_REMOVED lines=185> */
[----:B------:R-:W-:Y:S01]  /*9840*/  SHF.L.U32 R15, R4, 0x8, RZ ;  /* 0x00000008040f7819 */ /* 0x000fe200000006ff */
[----:B------:R-:W-:Y:S01]  /*9850*/  @P0 STG.E.U16 desc[UR36][R6.64+0xb2], R133 ;  /* 0x0000b28506000986 */ /* 0x000fe2000c101524 */
[----:B------:R-:W-:Y:S01]  /*9860*/  ISETP.GT.AND P0, PT, R0, 0x60, P2 ;  /* 0x000000600000780c */ /* 0x000fe20001704270 */
[-C--:B------:R-:W-:Y:S01]  /*9870*/  FMUL R31, R31, R154.reuse ;  /* 0x0000009a1f1f7220 */ /* 0x080fe20000400000 */
[----:B------:R-:W-:Y:S01]  /*9880*/  F2FP.F16.F32.PACK_AB R151, RZ, R151 ;  /* 0x00000097ff97723e */ /* 0x000fe200000000ff */
[-C--:B------:R-:W-:Y:S01]  /*9890*/  FMUL R32, R32, R154.reuse ;  /* 0x0000009a20207220 */ /* 0x080fe20000400000 */
[----:B------:R-:W-:Y:S01]  /*98a0*/  SHF.L.U64.HI R5, R4, 0x8, R5 ;  /* 0x0000000804057819 */ /* 0x000fe20000010205 */
        /* <DEDUP_REMOVED lines=23> */
[C---:B------:R-:W-:Y:S01]  /*9a20*/  ISETP.GT.AND P0, PT, R0.reuse, 0x68, P1 ;  /* 0x000000680000780c */ /* 0x040fe20000f04270 */
[----:B------:R-:W-:Y:S01]  /*9a30*/  FMUL R39, R39, R154 ;  /* 0x0000009a27277220 */ /* 0x000fe20000400000 */
[----:B------:R-:W-:Y:S01]  /*9a40*/  F2FP.F16.F32.PACK_AB R30, RZ, R30 ;  /* 0x0000001eff1e723e */ /* 0x000fe200000000ff */
[-C--:B------:R-:W-:Y:S01]  /*9a50*/  FMUL R41, R41, R154.reuse ;  /* 0x0000009a29297220 */ /* 0x080fe20000400000 */
[----:B------:R-:W-:Y:S01]  /*9a60*/  F2FP.F16.F32.PACK_AB R31, RZ, R31 ;  /* 0x0000001fff1f723e */ /* 0x000fe200000000ff */
[----:B------:R-:W-:Y:S01]  /*9a70*/  @P3 STG.E.U16 desc[UR36][R6.64+0xd0], R140 ;  /* 0x0000d08c06003986 */ /* 0x000fe2000c101524 */
[----:B------:R-:W-:Y:S01]  /*9a80*/  ISETP.GT.AND P3, PT, R0, 0x69, P1 ;  /* 0x000000690000780c */ /* 0x000fe20000f64270 */
        /* <DEDUP_REMOVED lines=14> */
[-C--:B------:R-:W-:Y:S01]  /*9b70*/  FMUL R45, R45, R154.reuse ;  /* 0x0000009a2d2d7220 */ /* 0x080fe20000400000 */
[C---:B------:R-:W-:Y:S01]  /*9b80*/  ISETP.GT.AND P2, PT, R0.reuse, 0x79, P2 ;  /* 0x000000790000780c */ /* 0x040fe20001744270 */
        /* <DEDUP_REMOVED lines=8> */
[----:B------:R-:W-:Y:S01]  /*9c10*/  FMUL R48, R48, R154 ;  /* 0x0000009a30307220 */ /* 0x000fe20000400000 */
[----:B------:R-:W-:Y:S01]  /*9c20*/  F2FP.F16.F32.PACK_AB R38, RZ, R38 ;  /* 0x00000026ff26723e */ /* 0x000fe200000000ff */
[-C--:B------:R-:W-:Y:S01]  /*9c30*/  FMUL R49, R49, R154.reuse ;  /* 0x0000009a31317220 */ /* 0x080fe20000400000 */
[----:B------:R-:W-:Y:S01]  /*9c40*/  F2FP.F16.F32.PACK_AB R39, RZ, R39 ;  /* 0x00000027ff27723e */ /* 0x000fe200000000ff */
[----:B------:R-:W-:Y:S01]  /*9c50*/  FMUL R50, R50, R154 ;  /* 0x0000009a32327220 */ /* 0x000fe20000400000 */
[----:B------:R-:W-:Y:S01]  /*9c60*/  F2FP.F16.F32.PACK_AB R41, RZ, R41 ;  /* 0x00000029ff29723e */ /* 0x000fe200000000ff */
[----:B------:R-:W-:Y:S01]  /*9c70*/  @P4 STG.E.U16 desc[UR36][R12.64+0xe0], R146 ;  /* 0x0000e0920c004986 */ /* 0x000fe2000c101524 */
[----:B------:R-:W-:Y:S01]  /*9c80*/  F2FP.F16.F32.PACK_AB R40, RZ, R40 ;  /* 0x00000028ff28723e */ /* 0x000fe200000000ff */
[----:B------:R-:W-:Y:S01]  /*9c90*/  FMUL R51, R51, R154 ;  /* 0x0000009a33337220 */ /* 0x000fe20000400000 */
[----:B------:R-:W-:Y:S01]  /*9ca0*/  F2FP.F16.F32.PACK_AB R42, RZ, R42 ;  /* 0x0000002aff2a723e */ /* 0x000fe200000000ff */
[----:B------:R-:W-:Y:S01]  /*9cb0*/  @P0 STG.E.U16 desc[UR36][R12.64+0xe2], R147 ;  /* 0x0000e2930c000986 */ /* 0x000fe2000c101524 */
[----:B------:R-:W-:Y:S01]  /*9cc0*/  ISETP.GT.AND P0, PT, R0, 0x78, P1 ;  /* 0x000000780000780c */ /* 0x000fe20000f04270 */
[----:B------:R-:W-:Y:S01]  /*9cd0*/  FMUL R52, R52, R154 ;  /* 0x0000009a34347220 */ /* 0x000fe20000400000 */
[----:B------:R-:W-:Y:S01]  /*9ce0*/  ISETP.GT.AND P1, PT, R0, 0x79, P1 ;  /* 0x000000790000780c */ /* 0x000fe20000f24270 */
[----:B------:R-:W-:Y:S01]  /*9cf0*/  @P3 STG.E.U16 desc[UR36][R6.64+0xf0], R148 ;  /* 0x0000f09406003986 */ /* 0x000fe2000c101524 */
[----:B------:R-:W-:Y:S01]  /*9d00*/  IADD3 R14, P3, P4, R11, R6, R15 ;  /* 0x000000060b0e7210 */ /* 0x000fe20007c7e00f */
[----:B------:R-:W-:Y:S01]  /*9d10*/  FMUL R53, R53, R154 ;  /* 0x0000009a35357220 */ /* 0x000fe20000400000 */
[----:B------:R-:W-:Y:S01]  /*9d20*/  F2FP.F16.F32.PACK_AB R43, RZ, R43 ;  /* 0x0000002bff2b723e */ /* 0x000fe200000000ff */
[----:B------:R0:W-:Y:S01]  /*9d30*/  @P2 STG.E.U16 desc[UR36][R6.64+0xf2], R149 ;  /* 0x0000f29506002986 */ /* 0x0001e2000c101524 */
[----:B------:R-:W-:Y:S01]  /*9d40*/  IADD3 R4, P2, R15, R6, RZ ;  /* 0x000000060f047210 */ /* 0x000fe20007f5e0ff */
[-C--:B------:R-:W-:Y:S01]  /*9d50*/  FMUL R54, R54, R154.reuse ;  /* 0x0000009a36367220 */ /* 0x080fe20000400000 */
[----:B------:R-:W-:Y:S01]  /*9d60*/  IADD3.X R15, R9, R7, R5, P3, P4 ;  /* 0x00000007090f7210 */ /* 0x000fe20001fe8405 */
[-C--:B------:R-:W-:Y:S01]  /*9d70*/  FMUL R55, R55, R154.reuse ;  /* 0x0000009a37377220 */ /* 0x080fe20000400000 */
[C---:B------:R-:W-:Y:S01]  /*9d80*/  ISETP.GT.AND P3, PT, R157.reuse, 0x88, PT ;  /* 0x000000889d00780c */ /* 0x040fe20003f64270 */
[----:B------:R-:W-:Y:S01]  /*9d90*/  @P0 STG.E.U16 desc[UR36][R12.64+0xf0], R150 ;  /* 0x0000f0960c000986 */ /* 0x000fe2000c101524 */
[----:B------:R-:W-:Y:S01]  /*9da0*/  ISETP.GT.AND P0, PT, R157, 0x80, PT ;  /* 0x000000809d00780c */ /* 0x000fe20003f04270 */
[----:B------:R-:W-:Y:S01]  /*9db0*/  IMAD.X R5, R5, 0x1, R7, P2 ;  /* 0x0000000105057824 */ /* 0x000fe200010e0607 */
[C---:B------:R-:W-:Y:S01]  /*9dc0*/  ISETP.GT.AND P2, PT, R0.reuse, RZ, P3 ;  /* 0x000000ff0000720c */ /* 0x040fe20001f44270 */
[----:B------:R-:W-:Y:S01]  /*9dd0*/  @P1 STG.E.U16 desc[UR36][R12.64+0xf2], R151 ;  /* 0x0000f2970c001986 */ /* 0x000fe2000c101524 */
[----:B------:R-:W-:Y:S01]  /*9de0*/  ISETP.GT.AND P1, PT, R0, RZ, P0 ;  /* 0x000000ff0000720c */ /* 0x000fe20000724270 */
[-C--:B------:R-:W-:Y:S01]  /*9df0*/  FMUL R56, R56, R154.reuse ;  /* 0x0000009a38387220 */ /* 0x080fe20000400000 */
        /* <DEDUP_REMOVED lines=12> */
[----:B0-----:R-:W-:Y:S01]  /*9ec0*/  IADD3 R6, P1, R11, R4, RZ ;  /* 0x000000040b067210 */ /* 0x001fe20007f3e0ff */
[-C--:B------:R-:W-:Y:S01]  /*9ed0*/  FMUL R62, R62, R154.reuse ;  /* 0x0000009a3e3e7220 */ /* 0x080fe20000400000 */
[----:B------:R-:W-:Y:S01]  /*9ee0*/  F2FP.F16.F32.PACK_AB R49, RZ, R49 ;  /* 0x00000031ff31723e */ /* 0x000fe200000000ff */
[----:B------:R-:W-:Y:S01]  /*9ef0*/  @P4 STG.E.U16 desc[UR36][R4.64+0x2], R25 ;  /* 0x0000021904004986 */ /* 0x000fe2000c101524 */
[C---:B------:R-:W-:Y:S01]  /*9f00*/  ISETP.GT.AND P4, PT, R0.reuse, 0x1, P3 ;  /* 0x000000010000780c */ /* 0x040fe20001f84270 */
[--C-:B------:R-:W-:Y:S01]  /*9f10*/  IMAD.X R7, R9, 0x1, R5.reuse, P1 ;  /* 0x0000000109077824 */ /* 0x100fe200008e0605 */
        /* <DEDUP_REMOVED lines=8> */
[----:B------:R-:W-:Y:S01]  /*9fa0*/  FMUL R66, R66, R154 ;  /* 0x0000009a42427220 */ /* 0x000fe20000400000 */
[----:B------:R-:W-:Y:S01]  /*9fb0*/  F2FP.F16.F32.PACK_AB R52, RZ, R52 ;  /* 0x00000034ff34723e */ /* 0x000fe200000000ff */
[----:B------:R-:W-:Y:S01]  /*9fc0*/  FMUL R67, R67, R154 ;  /* 0x0000009a43437220 */ /* 0x000fe20000400000 */
[----:B------:R0:W-:Y:S01]  /*9fd0*/  @P4 STG.E.U16 desc[UR36][R6.64+0x2], R27 ;  /* 0x0000021b06004986 */ /* 0x0001e2000c101524 */
[----:B------:R-:W-:Y:S01]  /*9fe0*/  IADD3 R8, P4, R11, R4, RZ ;  /* 0x000000040b087210 */ /* 0x000fe20007f9e0ff */
[-C--:B------:R-:W-:Y:S01]  /*9ff0*/  FMUL R69, R69, R154.reuse ;  /* 0x0000009a45457220 */ /* 0x080fe20000400000 */
[----:B------:R-:W-:Y:S01]  /*a000*/  F2FP.F16.F32.PACK_AB R53, RZ, R53 ;  /* 0x00000035ff35723e */ /* 0x000fe200000000ff */
[----:B------:R-:W-:Y:S01]  /*a010*/  @P1 STG.E.U16 desc[UR36][R4.64+0x10], R28 ;  /* 0x0000101c04001986 */ /* 0x000fe2000c101524 */
[C---:B------:R-:W-:Y:S01]  /*a020*/  ISETP.GT.AND P1, PT, R0.reuse, 0x8, P3 ;  /* 0x000000080000780c */ /* 0x040fe20001f24270 */
[----:B------:R-:W-:Y:S01]  /*a030*/  IMAD.X R9, R9, 0x1, R5, P4 ;  /* 0x0000000109097824 */ /* 0x000fe200020e0605 */
[C---:B------:R-:W-:Y:S01]  /*a040*/  ISETP.GT.AND P4, PT, R0.reuse, 0x9, P3 ;  /* 0x000000090000780c */ /* 0x040fe20001f84270 */
        /* <DEDUP_REMOVED lines=28> */
[--C-:B0-----:R-:W-:Y:S01]  /*a210*/  @P4 IMAD.MOV.U32 R6, RZ, RZ, R14.reuse ;  /* 0x000000ffff064224 */ /* 0x101fe200078e000e */
[----:B------:R-:W-:Y:S01]  /*a220*/  F2FP.F16.F32.PACK_AB R63, RZ, R63 ;  /* 0x0000003fff3f723e */ /* 0x000fe200000000ff */
[--C-:B------:R-:W-:Y:S01]  /*a230*/  @P4 IMAD.MOV.U32 R7, RZ, RZ, R15.reuse ;  /* 0x000000ffff074224 */ /* 0x100fe200078e000f */
[----:B------:R-:W-:Y:S01]  /*a240*/  F2FP.F16.F32.PACK_AB R64, RZ, R64 ;  /* 0x00000040ff40723e */ /* 0x000fe200000000ff */
[-C--:B------:R-:W-:Y:S01]  /*a250*/  FMUL R78, R78, R154.reuse ;  /* 0x0000009a4e4e7220 */ /* 0x080fe20000400000 */
[----:B------:R-:W-:Y:S01]  /*a260*/  F2FP.F16.F32.PACK_AB R65, RZ, R65 ;  /* 0x00000041ff41723e */ /* 0x000fe200000000ff */
[-C--:B------:R-:W-:Y:S01]  /*a270*/  FMUL R79, R79, R154.reuse ;  /* 0x0000009a4f4f7220 */ /* 0x080fe20000400000 */
[----:B------:R0:W-:Y:S01]  /*a280*/  @P4 STG.E.U16 desc[UR36][R6.64+0x20], R34 ;  /* 0x0000202206004986 */ /* 0x0001e2000c101524 */
[----:B------:R-:W-:Y:S01]  /*a290*/  ISETP.GT.AND P4, PT, R0, 0x19, P0 ;  /* 0x000000190000780c */ /* 0x000fe20000784270 */
[----:B------:R-:W-:Y:S01]  /*a2a0*/  FMUL R80, R80, R154 ;  /* 0x0000009a50507220 */ /* 0x000fe20000400000 */
[----:B------:R-:W-:Y:S01]  /*a2b0*/  F2FP.F16.F32.PACK_AB R66, RZ, R66 ;  /* 0x00000042ff42723e */ /* 0x000fe200000000ff */
[-C--:B------:R-:W-:Y:S01]  /*a2c0*/  FMUL R81, R81, R154.reuse ;  /* 0x0000009a51517220 */ /* 0x080fe20000400000 */
[----:B------:R-:W-:Y:S01]  /*a2d0*/  F2FP.F16.F32.PACK_AB R67, RZ, R67 ;  /* 0x00000043ff43723e */ /* 0x000fe200000000ff */
[-C--:B------:R-:W-:Y:S01]  /*a2e0*/  FMUL R82, R82, R154.reuse ;  /* 0x0000009a52527220 */ /* 0x080fe20000400000 */
[----:B------:R-:W-:Y:S01]  /*a2f0*/  F2FP.F16.F32.PACK_AB R69, RZ, R69 ;  /* 0x00000045ff45723e */ /* 0x000fe200000000ff */
[----:B------:R-:W-:Y:S01]  /*a300*/  FMUL R83, R83, R154 ;  /* 0x0000009a53537220 */ /* 0x000fe20000400000 */
[----:B------:R-:W-:Y:S01]  /*a310*/  F2FP.F16.F32.PACK_AB R68, RZ, R68 ;  /* 0x00000044ff44723e */ /* 0x000fe200000000ff */
[----:B------:R-:W-:Y:S01]  /*a320*/  FMUL R84, R84, R154 ;  /* 0x0000009a54547220 */ /* 0x000fe20000400000 */
[----:B------:R-:W-:Y:S01]  /*a330*/  F2FP.F16.F32.PACK_AB R70, RZ, R70 ;  /* 0x00000046ff46723e */ /* 0x000fe200000000ff */
[----:B0-----:R-:W-:Y:S01]  /*a340*/  @P2 IMAD.MOV.U32 R6, RZ, RZ, R14 ;  /* 0x000000ffff062224 */ /* 0x001fe200078e000e */
[----:B------:R-:W-:Y:S01]  /*a350*/  F2FP.F16.F32.PACK_AB R71, RZ, R71 ;  /* 0x00000047ff47723e */ /* 0x000fe200000000ff */
[----:B------:R-:W-:Y:S01]  /*a360*/  @P2 IMAD.MOV.U32 R7, RZ, RZ, R15 ;  /* 0x000000ffff072224 */ /* 0x000fe200078e000f */
[----:B------:R-:W-:Y:S01]  /*a370*/  F2FP.F16.F32.PACK_AB R72, RZ, R72 ;  /* 0x00000048ff48723e */ /* 0x000fe200000000ff */
[-C--:B------:R-:W-:Y:S01]  /*a380*/  FMUL R85, R85, R154.reuse ;  /* 0x0000009a55557220 */ /* 0x080fe20000400000 */
[----:B------:R-:W-:Y:S01]  /*a390*/  F2FP.F16.F32.PACK_AB R73, RZ, R73 ;  /* 0x00000049ff49723e */ /* 0x000fe200000000ff */
[-C--:B------:R-:W-:Y:S01]  /*a3a0*/  FMUL R86, R86, R154.reuse ;  /* 0x0000009a56567220 */ /* 0x080fe20000400000 */
[----:B------:R0:W-:Y:S01]  /*a3b0*/  @P2 STG.E.U16 desc[UR36][R6.64+0x22], R35 ;  /* 0x0000222306002986 */ /* 0x0001e2000c101524 */
[C---:B------:R-:W-:Y:S01]  /*a3c0*/  ISETP.GT.AND P2, PT, R0.reuse, 0x18, P3 ;  /* 0x000000180000780c */ /* 0x040fe20001f44270 */
[----:B------:R-:W-:Y:S01]  /*a3d0*/  FMUL R87, R87, R154 ;  /* 0x0000009a57577220 */ /* 0x000fe20000400000 */
[----:B------:R-:W-:Y:S01]  /*a3e0*/  F2FP.F16.F32.PACK_AB R74, RZ, R74 ;  /* 0x0000004aff4a723e */ /* 0x000fe200000000ff */
[----:B------:R-:W-:Y:S01]  /*a3f0*/  @P1 STG.E.U16 desc[UR36][R4.64+0x30], R36 ;  /* 0x0000302404001986 */ /* 0x000fe2000c101524 */
[----:B------:R-:W-:-:S02]  /*a400*/  ISETP.GT.AND P1, PT, R0, 0x19, P3 ;  /* 0x000000190000780c */ /* 0x000fc40001f24270 */
[----:B------:R-:W-:Y:S01]  /*a410*/  F2FP.F16.F32.PACK_AB R75, RZ, R75 ;  /* 0x0000004bff4b723e */ /* 0x000fe200000000ff */
[----:B------:R-:W-:Y:S01]  /*a420*/  @P4 STG.E.U16 desc[UR36][R4.64+0x32], R37 ;  /* 0x0000322504004986 */ /* 0x000fe2000c101524 */
[----:B------:R-:W-:Y:S02]  /*a430*/  ISETP.GT.AND P4, PT, R0, 0x20, P0 ;  /* 0x000000200000780c */ /* 0x000fe40000784270 */
[----:B------:R-:W-:Y:S02]  /*a440*/  F2FP.F16.F32.PACK_AB R76, RZ, R76 ;  /* 0x0000004cff4c723e */ /* 0x000fe400000000ff */
[----:B------:R-:W-:Y:S01]  /*a450*/  F2FP.F16.F32.PACK_AB R77, RZ, R77 ;  /* 0x0000004dff4d723e */ /* 0x000fe200000000ff */
[----:B0-----:R-:W-:Y:S01]  /*a460*/  @P2 IMAD.MOV.U32 R6, RZ, RZ, R14 ;  /* 0x000000ffff062224 */ /* 0x001fe200078e000e */
[----:B------:R-:W-:Y:S02]  /*a470*/  @P2 MOV R7, R15 ;  /* 0x0000000f00072202 */ /* 0x000fe40000000f00 */
[----:B------:R-:W-:-:S02]  /*a480*/  F2FP.F16.F32.PACK_AB R78, RZ, R78 ;  /* 0x0000004eff4e723e */ /* 0x000fc400000000ff */
[----:B------:R-:W-:Y:S01]  /*a490*/  F2FP.F16.F32.PACK_AB R79, RZ, R79 ;  /* 0x0000004fff4f723e */ /* 0x000fe200000000ff */
[----:B------:R0:W-:Y:S01]  /*a4a0*/  @P2 STG.E.U16 desc[UR36][R6.64+0x30], R38 ;  /* 0x0000302606002986 */ /* 0x0001e2000c101524 */
[----:B------:R-:W-:Y:S02]  /*a4b0*/  ISETP.GT.AND P2, PT, R0, 0x21, P0 ;  /* 0x000000210000780c */ /* 0x000fe40000744270 */
[----:B------:R-:W-:Y:S02]  /*a4c0*/  F2FP.F16.F32.PACK_AB R80, RZ, R80 ;  /* 0x00000050ff50723e */ /* 0x000fe400000000ff */
[----:B------:R-:W-:Y:S02]  /*a4d0*/  F2FP.F16.F32.PACK_AB R81, RZ, R81 ;  /* 0x00000051ff51723e */ /* 0x000fe400000000ff */
[----:B------:R-:W-:Y:S02]  /*a4e0*/  F2FP.F16.F32.PACK_AB R82, RZ, R82 ;  /* 0x00000052ff52723e */ /* 0x000fe400000000ff */
[----:B------:R-:W-:-:S02]  /*a4f0*/  F2FP.F16.F32.PACK_AB R83, RZ, R83 ;  /* 0x00000053ff53723e */ /* 0x000fc400000000ff */
[----:B------:R-:W-:Y:S01]  /*a500*/  F2FP.F16.F32.PACK_AB R84, RZ, R84 ;  /* 0x00000054ff54723e */ /* 0x000fe200000000ff */
[----:B0-----:R-:W-:Y:S01]  /*a510*/  @P1 IMAD.MOV.U32 R6, RZ, RZ, R14 ;  /* 0x000000ffff061224 */ /* 0x001fe200078e000e */
[----:B------:R-:W-:Y:S01]  /*a520*/  F2FP.F16.F32.PACK_AB R85, RZ, R85 ;  /* 0x00000055ff55723e */ /* 0x000fe200000000ff */
[----:B------:R-:W-:Y:S01]  /*a530*/  @P1 IMAD.MOV.U32 R7, RZ, RZ, R15 ;  /* 0x000000ffff071224 */ /* 0x000fe200078e000f */
[----:B------:R-:W-:Y:S02]  /*a540*/  F2FP.F16.F32.PACK_AB R86, RZ, R86 ;  /* 0x00000056ff56723e */ /* 0x000fe400000000ff */
[----:B------:R-:W-:Y:S02]  /*a550*/  F2FP.F16.F32.PACK_AB R87, RZ, R87 ;  /* 0x00000057ff57723e */ /* 0x000fe400000000ff */
[----:B------:R0:W-:Y:S01]  /*a560*/  @P1 STG.E.U16 desc[UR36][R6.64+0x32], R39 ;  /* 0x0000322706001986 */ /* 0x0001e2000c101524 */
[----:B------:R-:W-:-:S03]  /*a570*/  ISETP.GT.AND P1, PT, R0, 0x20, P3 ;  /* 0x000000200000780c */ /* 0x000fc60001f24270 */
[----:B------:R-:W-:Y:S01]  /*a580*/  @P2 STG.E.U16 desc[UR36][R4.64+0x42], R41 ;  /* 0x0000422904002986 */ /* 0x000fe2000c101524 */
[----:B------:R-:W-:-:S03]  /*a590*/  ISETP.GT.AND P2, PT, R0, 0x21, P3 ;  /* 0x000000210000780c */ /* 0x000fc60001f44270 */
[----:B------:R-:W-:Y:S01]  /*a5a0*/  @P4 STG.E.U16 desc[UR36][R4.64+0x40], R40 ;  /* 0x0000402804004986 */ /* 0x000fe2000c101524 */
[----:B------:R-:W-:-:S05]  /*a5b0*/  ISETP.GT.AND P4, PT, R0, 0x28, P0 ;  /* 0x000000280000780c */ /* 0x000fca0000784270 */
[----:B0-----:R-:W-:Y:S02]  /*a5c0*/  @P1 IMAD.MOV.U32 R6, RZ, RZ, R14 ;  /* 0x000000ffff061224 */ /* 0x001fe400078e000e */
[----:B------:R-:W-:-:S05]  /*a5d0*/  @P1 IMAD.MOV.U32 R7, RZ, RZ, R15 ;  /* 0x000000ffff071224 */ /* 0x000fca00078e000f */
[----:B------:R0:W-:Y:S01]  /*a5e0*/  @P1 STG.E.U16 desc[UR36][R6.64+0x40], R42 ;  /* 0x0000402a06001986 */ /* 0x0001e2000c101524 */
[----:B------:R-:W-:Y:S01]  /*a5f0*/  ISETP.GT.AND P1, PT, R0, 0x29, P0 ;  /* 0x000000290000780c */ /* 0x000fe20000724270 */
[----:B0-----:R-:W-:Y:S02]  /*a600*/  @P2 IMAD.MOV.U32 R6, RZ, RZ, R14 ;  /* 0x000000ffff062224 */ /* 0x001fe400078e000e */
[----:B------:R-:W-:-:S05]  /*a610*/  @P2 IMAD.MOV.U32 R7, RZ, RZ, R15 ;  /* 0x000000ffff072224 */ /* 0x000fca00078e000f */
        /* <DEDUP_REMOVED lines=9> */
[----:B------:R-:W-:Y:S02]  /*a6b0*/  ISETP.GT.AND P2, PT, R0, 0x30, P3 ;  /* 0x000000300000780c */ /* 0x000fe40001f44270 */
[----:B0-----:R-:W-:Y:S01]  /*a6c0*/  @P4 MOV R6, R14 ;  /* 0x0000000e00064202 */ /* 0x001fe20000000f00 */
[----:B------:R-:W-:-:S05]  /*a6d0*/  @P4 IMAD.MOV.U32 R7, RZ, RZ, R15 ;  /* 0x000000ffff074224 */ /* 0x000fca00078e000f */
[----:B------:R0:W-:Y:S01]  /*a6e0*/  @P4 STG.E.U16 desc[UR36][R6.64+0x52], R47 ;  /* 0x0000522f06004986 */ /* 0x0001e2000c101524 */
[----:B------:R-:W-:-:S03]  /*a6f0*/  ISETP.GT.AND P4, PT, R0, 0x31, P0 ;  /* 0x000000310000780c */ /* 0x000fc60000784270 */
[----:B------:R-:W-:Y:S01]  /*a700*/  @P1 STG.E.U16 desc[UR36][R4.64+0x60], R48 ;  /* 0x0000603004001986 */ /* 0x000fe2000c101524 */
[----:B------:R-:W-:Y:S01]  /*a710*/  ISETP.GT.AND P1, PT, R0, 0x31, P3 ;  /* 0x000000310000780c */ /* 0x000fe20001f24270 */
[----:B0-----:R-:W-:Y:S02]  /*a720*/  @P2 IMAD.MOV.U32 R6, RZ, RZ, R14 ;  /* 0x000000ffff062224 */ /* 0x001fe400078e000e */
[----:B------:R-:W-:-:S06]  /*a730*/  @P2 IMAD.MOV.U32 R7, RZ, RZ, R15 ;  /* 0x000000ffff072224 */ /* 0x000fcc00078e000f */
[----:B------:R-:W-:Y:S01]  /*a740*/  @P4 STG.E.U16 desc[UR36][R4.64+0x62], R49 ;  /* 0x0000623104004986 */ /* 0x000fe2000c101524 */
[----:B------:R-:W-:-:S03]  /*a750*/  ISETP.GT.AND P4, PT, R0, 0x39, P0 ;  /* 0x000000390000780c */ /* 0x000fc60000784270 */
[----:B------:R0:W-:Y:S01]  /*a760*/  @P2 STG.E.U16 desc[UR36][R6.64+0x60], R50 ;  /* 0x0000603206002986 */ /* 0x0001e2000c101524 */
[----:B------:R-:W-:Y:S01]  /*a770*/  ISETP.GT.AND P2, PT, R0, 0x38, P0 ;  /* 0x000000380000780c */ /* 0x000fe20000744270 */
[----:B0-----:R-:W-:Y:S02]  /*a780*/  @P1 IMAD.MOV.U32 R6, RZ, RZ, R14 ;  /* 0x000000ffff061224 */ /* 0x001fe400078e000e */
[----:B------:R-:W-:-:S05]  /*a790*/  @P1 IMAD.MOV.U32 R7, RZ, RZ, R15 ;  /* 0x000000ffff071224 */ /* 0x000fca00078e000f */
[----:B------:R0:W-:Y:S01]  /*a7a0*/  @P1 STG.E.U16 desc[UR36][R6.64+0x62], R51 ;  /* 0x0000623306001986 */ /* 0x0001e2000c101524 */
[----:B------:R-:W-:-:S04]  /*a7b0*/  ISETP.GT.AND P1, PT, R0, 0x38, P3 ;  /* 0x000000380000780c */ /* 0x000fc80001f24270 */
[----:B------:R-:W-:Y:S01]  /*a7c0*/  @P2 STG.E.U16 desc[UR36][R4.64+0x70], R52 ;  /* 0x0000703404002986 */ /* 0x000fe2000c101524 */
[----:B------:R-:W-:-:S03]  /*a7d0*/  ISETP.GT.AND P2, PT, R0, 0x39, P3 ;  /* 0x000000390000780c */ /* 0x000fc60001f44270 */
[----:B------:R-:W-:Y:S01]  /*a7e0*/  @P4 STG.E.U16 desc[UR36][R4.64+0x72], R53 ;  /* 0x0000723504004986 */ /* 0x000fe2000c101524 */
[----:B------:R-:W-:-:S04]  /*a7f0*/  ISETP.GT.AND P4, PT, R0, 0x40, P0 ;  /* 0x000000400000780c */ /* 0x000fc80000784270 */
[----:B0-----:R-:W-:Y:S02]  /*a800*/  @P1 IMAD.MOV.U32 R6, RZ, RZ, R14 ;  /* 0x000000ffff061224 */ /* 0x001fe400078e000e */
[----:B------:R-:W-:-:S05]  /*a810*/  @P1 IMAD.MOV.U32 R7, RZ, RZ, R15 ;  /* 0x000000ffff071224 */ /* 0x000fca00078e000f */
[----:B------:R0:W-:Y:S01]  /*a820*/  @P1 STG.E.U16 desc[UR36][R6.64+0x70], R54 ;  /* 0x0000703606001986 */ /* 0x0001e2000c101524 */
[----:B------:R-:W-:Y:S01]  /*a830*/  ISETP.GT.AND P1, PT, R0, 0x41, P0 ;  /* 0x000000410000780c */ /* 0x000fe20000724270 */
[----:B0-----:R-:W-:Y:S01]  /*a840*/  @P2 IMAD.MOV.U32 R6, RZ, RZ, R14 ;  /* 0x000000ffff062224 */ /* 0x001fe200078e000e */
[----:B------:R-:W-:-:S05]  /*a850*/  @P2 MOV R7, R15 ;  /* 0x0000000f00072202 */ /* 0x000fca0000000f00 */
        /* <DEDUP_REMOVED lines=30> */
[----:B0-----:R-:W-:Y:S01]  /*aa40*/  @P1 MOV R6, R14 ;  /* 0x0000000e00061202 */ /* 0x001fe20000000f00 */
[----:B------:R-:W-:-:S05]  /*aa50*/  @P1 IMAD.MOV.U32 R7, RZ, RZ, R15 ;  /* 0x000000ffff071224 */ /* 0x000fca00078e000f */
        /* <DEDUP_REMOVED lines=43> */
[----:B------:R-:W-:Y:S02]  /*ad10*/  ISETP.GT.AND P1, PT, R0, 0x71, P3 ;  /* 0x000000710000780c */ /* 0x000fe40001f24270 */
[----:B0-----:R-:W-:Y:S01]  /*ad20*/  @P4 MOV R6, R14 ;  /* 0x0000000e00064202 */ /* 0x001fe20000000f00 */
[----:B------:R-:W-:-:S05]  /*ad30*/  @P4 IMAD.MOV.U32 R7, RZ, RZ, R15 ;  /* 0x000000ffff074224 */ /* 0x000fca00078e000f */
[----:B------:R-:W-:Y:S01]  /*ad40*/  @P2 STG.E.U16 desc[UR36][R4.64+0xe2], R81 ;  /* 0x0000e25104002986 */ /* 0x000fe2000c101524 */
[C---:B------:R-:W-:Y:S02]  /*ad50*/  ISETP.GT.AND P2, PT, R0.reuse, 0x78, P0 ;  /* 0x000000780000780c */ /* 0x040fe40000744270 */
[C---:B------:R-:W-:Y:S01]  /*ad60*/  ISETP.GT.AND P0, PT, R0.reuse, 0x79, P0 ;  /* 0x000000790000780c */ /* 0x040fe20000704270 */
[----:B------:R0:W-:Y:S01]  /*ad70*/  @P4 STG.E.U16 desc[UR36][R6.64+0xe0], R82 ;  /* 0x0000e05206004986 */ /* 0x0001e2000c101524 */
[C---:B------:R-:W-:Y:S02]  /*ad80*/  ISETP.GT.AND P4, PT, R0.reuse, 0x78, P3 ;  /* 0x000000780000780c */ /* 0x040fe40001f84270 */
[----:B------:R-:W-:Y:S01]  /*ad90*/  ISETP.GT.AND P3, PT, R0, 0x79, P3 ;  /* 0x000000790000780c */ /* 0x000fe20001f64270 */
[----:B0-----:R-:W-:Y:S02]  /*ada0*/  @P1 IMAD.MOV.U32 R6, RZ, RZ, R14 ;  /* 0x000000ffff061224 */ /* 0x001fe400078e000e */
[----:B------:R-:W-:-:S05]  /*adb0*/  @P1 IMAD.MOV.U32 R7, RZ, RZ, R15 ;  /* 0x000000ffff071224 */ /* 0x000fca00078e000f */
[----:B------:R-:W-:Y:S04]  /*adc0*/  @P1 STG.E.U16 desc[UR36][R6.64+0xe2], R83 ;  /* 0x0000e25306001986 */ /* 0x000fe8000c101524 */
[----:B------:R-:W-:Y:S04]  /*add0*/  @P2 STG.E.U16 desc[UR36][R4.64+0xf0], R84 ;  /* 0x0000f05404002986 */ /* 0x000fe8000c101524 */
[----:B------:R0:W-:Y:S02]  /*ade0*/  @P0 STG.E.U16 desc[UR36][R4.64+0xf2], R85 ;  /* 0x0000f25504000986 */ /* 0x0001e4000c101524 */
[----:B0-----:R-:W-:-:S02]  /*adf0*/  @P4 IMAD.MOV.U32 R4, RZ, RZ, R14 ;  /* 0x000000ffff044224 */ /* 0x001fc400078e000e */
[----:B------:R-:W-:-:S05]  /*ae00*/  @P4 IMAD.MOV.U32 R5, RZ, RZ, R15 ;  /* 0x000000ffff054224 */ /* 0x000fca00078e000f */
[----:B------:R0:W-:Y:S04]  /*ae10*/  @P4 STG.E.U16 desc[UR36][R4.64+0xf0], R86 ;  /* 0x0000f05604004986 */ /* 0x0001e8000c101524 */
[----:B------:R0:W-:Y:S02]  /*ae20*/  @P3 STG.E.U16 desc[UR36][R14.64+0xf2], R87 ;  /* 0x0000f2570e003986 */ /* 0x0001e4000c101524 */
.L_x_284:
[----:B------:R-:W-:Y:S05]  /*ae30*/  BSYNC B0 ;  /* 0x0000000000007941 */ /* 0x000fea0003800000 */
.L_x_32:
[----:B------:R-:W-:Y:S01]  /*ae40*/  ULDC UR4, c[0x0][0xc] ;  /* 0x0000030000047ab9 */ /* 0x000fe20000000800 */
[----:B------:R-:W-:Y:S01]  /*ae50*/  ULDC UR5, c[0x0][0x10] ;  /* 0x0000040000057ab9 */ /* 0x000fe20000000800 */
[----:B0-----:R-:W0:Y:S01]  /*ae60*/  LDC R5, c[0x0][0x14] ;  /* 0x00000500ff057b82 */ /* 0x001e220000000800 */
[----:B------:R-:W-:Y:S01]  /*ae70*/  UIMAD.WIDE.U32 UR4, UR4, UR5, URZ ;  /* 0x00000005040472a5 */ /* 0x000fe2000f8e003f */
[----:B------:R-:W-:Y:S01]  /*ae80*/  PRMT R0, RZ, 0x7610, R0 ;  /* 0x00007610ff007816 */ /* 0x000fe20000000000 */
[----:B------:R-:W-:Y:S01]  /*ae90*/  IMAD.MOV.U32 R153, RZ, RZ, -0x1 ;  /* 0xffffffffff997424 */ /* 0x000fe200078e00ff */
[----:B------:R-:W-:-:S03]  /*aea0*/  MOV R23, 0xffffffff ;  /* 0xffffffff00177802 */ /* 0x000fc60000000f00 */
[----:B0-----:R-:W-:-:S04]  /*aeb0*/  IMAD.WIDE.U32 R16, R5, UR4, R16 ;  /* 0x0000000405107c25 */ /* 0x001fc8000f8e0010 */
[----:B------:R-:W-:Y:S01]  /*aec0*/  IMAD R5, R5, UR5, RZ ;  /* 0x0000000505057c24 */ /* 0x000fe2000f8e02ff */
[----:B------:R-:W-:Y:S02]  /*aed0*/  ULDC.64 UR4, c[0x0][0x650] ;  /* 0x0001940000047ab9 */ /* 0x000fe40000000a00 */
[----:B------:R-:W-:Y:S01]  /*aee0*/  ISETP.GE.U32.AND P0, PT, R16, UR4, PT ;  /* 0x0000000410007c0c */ /* 0x000fe2000bf06070 */
[----:B------:R-:W-:-:S05]  /*aef0*/  IMAD.IADD R17, R17, 0x1, R5 ;  /* 0x0000000111117824 */ /* 0x000fca00078e0205 */
[----:B------:R-:W-:-:S13]  /*af00*/  ISETP.GE.U32.AND.EX P0, PT, R17, UR5, PT, P0 ;  /* 0x0000000511007c0c */ /* 0x000fda000bf06100 */
[----:B------:R-:W-:Y:S05]  /*af10*/  @P0 BRA `(.L_x_285) ;  /* 0x0000000400640947 */ /* 0x000fea0003800000 */
[----:B------:R-:W0:Y:S01]  /*af20*/  S2R R12, SR_CTAID.X ;  /* 0x00000000000c7919 */ /* 0x000e220000002500 */
[----:B------:R-:W3:Y:S01]  /*af30*/  LDC.64 R10, c[0x0][0x628] ;  /* 0x00018a00ff0a7b82 */ /* 0x000ee20000000a00 */
[----:B------:R-:W-:Y:S01]  /*af40*/  ULDC UR4, c[0x0][0x150] ;  /* 0x0000540000047ab9 */ /* 0x000fe20000000800 */
[----:B-12---:R-:W-:Y:S01]  /*af50*/  IMAD.MOV.U32 R8, RZ, RZ, R16 ;  /* 0x000000ffff087224 */ /* 0x006fe200078e0010 */
[----:B------:R-:W1:Y:S01]  /*af60*/  S2R R24, SR_CTAID.Y ;  /* 0x0000000000187919 */ /* 0x000e620000002600 */
[----:B------:R-:W-:-:S04]  /*af70*/  IMAD.MOV.U32 R9, RZ, RZ, R17 ;  /* 0x000000ffff097224 */ /* 0x000fc800078e0011 */
[----:B------:R-:W2:Y:S08]  /*af80*/  LDC R21, c[0x0][0x144] ;  /* 0x00005100ff157b82 */ /* 0x000eb00000000800 */
[----:B------:R-:W1:Y:S08]  /*af90*/  LDC R0, c[0x0][0x630] ;  /* 0x00018c00ff007b82 */ /* 0x000e700000000800 */
[----:B------:R-:W1:Y:S01]  /*afa0*/  LDC.64 R14, c[0x0][0x620] ;  /* 0x00018800ff0e7b82 */ /* 0x000e620000000a00 */
[----:B---3--:R-:W-:-:S04]  /*afb0*/  ISETP.NE.U32.AND P0, PT, R10, RZ, PT ;  /* 0x000000ff0a00720c */ /* 0x008fc80003f05070 */
[----:B------:R-:W-:Y:S02]  /*afc0*/  ISETP.NE.AND.EX P0, PT, R11, RZ, PT, P0 ;  /* 0x000000ff0b00720c */ /* 0x000fe40003f05300 */
[----:B0-----:R-:W-:-:S05]  /*afd0*/  I2FP.F32.U32 R3, R12 ;  /* 0x0000000c00037245 */ /* 0x001fca0000201000 */
[----:B------:R-:W-:-:S04]  /*afe0*/  FMUL R3, R3, UR4 ;  /* 0x0000000403037c20 */ /* 0x000fc80008400000 */
[----:B------:R0:W3:Y:S02]  /*aff0*/  F2I.U32.TRUNC.NTZ R20, R3 ;  /* 0x0000000300147305 */ /* 0x0000e4000020f000 */
[----:B--2---:R-:W-:Y:S05]  /*b000*/  @!P0 BRA `(.L_x_286) ;  /* 0x0000000000288947 */ /* 0x004fea0003800000 */
[----:B0-----:R-:W0:Y:S02]  /*b010*/  LDC R3, c[0x0][0x634] ;  /* 0x00018d00ff037b82 */ /* 0x001e240000000800 */
        /* <DEDUP_REMOVED lines=9> */
.L_x_286:
[----:B------:R-:W2:Y:S01]  /*b0b0*/  LDC.64 R30, c[0x0][0x640] ;  /* 0x00019000ff1e7b82 */ /* 0x000ea20000000a00 */
[-CC-:B-1----:R-:W-:Y:S01]  /*b0c0*/  SHF.R.U64 R23, R8, R0.reuse, R9.reuse ;  /* 0x0000000008177219 */ /* 0x182fe20000001209 */
[----:B---3--:R-:W-:Y:S01]  /*b0d0*/  IMAD.MOV R20, RZ, RZ, -R20 ;  /* 0x000000ffff147224 */ /* 0x008fe200078e0a14 */
[----:B------:R-:W-:Y:S01]  /*b0e0*/  SHF.R.U32.HI R0, RZ, R0, R9 ;  /* 0x00000000ff007219 */ /* 0x000fe20000011609 */
[----:B------:R-:W-:Y:S01]  /*b0f0*/  ULDC UR4, c[0x0][0x154] ;  /* 0x0000550000047ab9 */ /* 0x000fe20000000800 */
[----:B0-----:R-:W-:Y:S01]  /*b100*/  IADD3 R3, P0, RZ, -R23, RZ ;  /* 0x80000017ff037210 */ /* 0x001fe20007f1e0ff */
[----:B------:R-:W-:Y:S02]  /*b110*/  IMAD R26, R21, R20, R12 ;  /* 0x00000014151a7224 */ /* 0x000fe400078e020c */
[----:B------:R-:W0:Y:S01]  /*b120*/  LDC R6, c[0x0][0x618] ;  /* 0x00018600ff067b82 */ /* 0x000e220000000800 */
[----:B------:R-:W-:Y:S02]  /*b130*/  IMAD.MOV.U32 R7, RZ, RZ, 0x1 ;  /* 0x00000001ff077424 */ /* 0x000fe400078e00ff */
[----:B------:R-:W-:-:S04]  /*b140*/  IMAD.X R5, RZ, RZ, ~R0, P0 ;  /* 0x000000ffff057224 */ /* 0x000fc800000e0e00 */
[-C--:B------:R-:W-:Y:S01]  /*b150*/  IMAD R0, R5, R14.reuse, RZ ;  /* 0x0000000e05007224 */ /* 0x080fe200078e02ff */
[----:B------:R-:W1:Y:S01]  /*b160*/  LDC R8, c[0x0][0x608] ;  /* 0x00018200ff087b82 */ /* 0x000e620000000800 */
[----:B------:R-:W-:-:S04]  /*b170*/  IMAD.WIDE.U32 R4, R3, R14, R16 ;  /* 0x0000000e03047225 */ /* 0x000fc800078e0010 */
[----:B------:R-:W-:Y:S01]  /*b180*/  IMAD R3, R3, R15, R0 ;  /* 0x0000000f03037224 */ /* 0x000fe200078e0200 */
[----:B------:R-:W-:Y:S02]  /*b190*/  I2FP.F32.U32 R0, R24 ;  /* 0x0000001800007245 */ /* 0x000fe40000201000 */
[----:B------:R-:W3:Y:S01]  /*b1a0*/  LDC R28, c[0x0][0x658] ;  /* 0x00019600ff1c7b82 */ /* 0x000ee20000000800 */
[----:B--2---:R-:W-:Y:S02]  /*b1b0*/  ISETP.NE.U32.AND P0, PT, R30, RZ, PT ;  /* 0x000000ff1e00720c */ /* 0x004fe40003f05070 */
[----:B------:R-:W-:Y:S01]  /*b1c0*/  IADD3 R3, R5, R3, RZ ;  /* 0x0000000305037210 */ /* 0x000fe20007ffe0ff */
[----:B------:R-:W-:Y:S01]  /*b1d0*/  FMUL R0, R0, UR4 ;  /* 0x0000000400007c20 */ /* 0x000fe20008400000 */
[----:B------:R-:W-:Y:S01]  /*b1e0*/  ISETP.NE.AND.EX P0, PT, R31, RZ, PT, P0 ;  /* 0x000000ff1f00720c */ /* 0x000fe20003f05300 */
[----:B------:R-:W-:Y:S02]  /*b1f0*/  IMAD.MOV.U32 R5, RZ, RZ, -0x1 ;  /* 0xffffffffff057424 */ /* 0x000fe400078e00ff */
[----:B------:R-:W2:Y:S01]  /*b200*/  LDC R15, c[0x0][0x148] ;  /* 0x00005200ff0f7b82 */ /* 0x000ea20000000800 */
[-CC-:B0-----:R-:W-:Y:S01]  /*b210*/  SHF.R.U64 R12, R4, R6.reuse, R3.reuse ;  /* 0x00000006040c7219 */ /* 0x181fe20000001203 */
[----:B------:R0:W0:Y:S01]  /*b220*/  F2I.U32.TRUNC.NTZ R14, R0 ;  /* 0x00000000000e7305 */ /* 0x000022000020f000 */
[----:B------:R-:W-:-:S05]  /*b230*/  SHF.R.U32.HI R3, RZ, R6, R3 ;  /* 0x00000006ff037219 */ /* 0x000fca0000011603 */
[----:B------:R-:W0:Y:S01]  /*b240*/  LDC R20, c[0x0][0x600] ;  /* 0x00018000ff147b82 */ /* 0x000e220000000800 */
[-CC-:B-1----:R-:W-:Y:S02]  /*b250*/  SHF.R.U64 R10, R12, R8.reuse, R3.reuse ;  /* 0x000000080c0a7219 */ /* 0x182fe40000001203 */
[----:B------:R-:W-:-:S05]  /*b260*/  SHF.R.U32.HI R3, RZ, R8, R3 ;  /* 0x00000008ff037219 */ /* 0x000fca0000011603 */
[----:B------:R-:W1:Y:S01]  /*b270*/  LDC R25, c[0x0][0x648] ;  /* 0x00019200ff197b82 */ /* 0x000e620000000800 */
[-C--:B---3--:R-:W-:Y:S02]  /*b280*/  SHF.L.U32 R4, R5, R28.reuse, RZ ;  /* 0x0000001c05047219 */ /* 0x088fe400000006ff */
[-CC-:B------:R-:W-:Y:S02]  /*b290*/  SHF.R.U64 R13, R10, R28.reuse, R3.reuse ;  /* 0x0000001c0a0d7219 */ /* 0x180fe40000001203 */
[----:B------:R-:W-:Y:S02]  /*b2a0*/  SHF.R.U32.HI R5, RZ, R28, R3 ;  /* 0x0000001cff057219 */ /* 0x000fe40000011603 */
[----:B------:R-:W-:Y:S01]  /*b2b0*/  LOP3.LUT R21, RZ, R4, RZ, 0x33, !PT ;  /* 0x00000004ff157212 */ /* 0x000fe200078e33ff */
[----:B------:R-:W3:Y:S01]  /*b2c0*/  LDC R27, c[0x0][0x638] ;  /* 0x00018e00ff1b7b82 */ /* 0x000ee20000000800 */
[----:B------:R-:W-:Y:S01]  /*b2d0*/  SHF.L.U32 R28, R7, R28, RZ ;  /* 0x0000001c071c7219 */ /* 0x000fe200000006ff */
[----:B------:R-:W-:-:S06]  /*b2e0*/  IMAD.MOV.U32 R4, RZ, RZ, R13 ;  /* 0x000000ffff047224 */ /* 0x000fcc00078e000d */
[----:B------:R-:W0:Y:S01]  /*b2f0*/  LDC R29, c[0x0][0x610] ;  /* 0x00018400ff1d7b82 */ /* 0x000e220000000800 */
[----:B------:R-:W-:Y:S05]  /*b300*/  @!P0 BRA `(.L_x_287) ;  /* 0x0000000000288947 */ /* 0x000fea0003800000 */
        /* <DEDUP_REMOVED lines=10> */
.L_x_287:
[----:B------:R-:W-:Y:S01]  /*b3b0*/  ISETP.NE.AND P0, PT, R2, 0x1, PT ;  /* 0x000000010200780c */ /* 0x000fe20003f05270 */
[----:B0-----:R-:W-:Y:S01]  /*b3c0*/  IMAD.MOV R14, RZ, RZ, -R14 ;  /* 0x000000ffff0e7224 */ /* 0x001fe200078e0a0e */
[----:B-1----:R-:W-:Y:S01]  /*b3d0*/  SHF.R.U64 R0, R4, R25, R5 ;  /* 0x0000001904007219 */ /* 0x002fe20000001205 */
[----:B------:R-:W-:Y:S01]  /*b3e0*/  IMAD.MOV.U32 R6, RZ, RZ, 0x1 ;  /* 0x00000001ff067424 */ /* 0x000fe200078e00ff */
[----:B------:R-:W-:Y:S02]  /*b3f0*/  LOP3.LUT R3, R10, R21, RZ, 0xc0, !PT ;  /* 0x000000150a037212 */ /* 0x000fe400078ec0ff */
[----:B------:R-:W-:Y:S01]  /*b400*/  IADD3 R5, R20, -0x1, RZ ;  /* 0xffffffff14057810 */ /* 0x000fe20007ffe0ff */
[----:B------:R-:W-:Y:S02]  /*b410*/  IMAD.MOV R4, RZ, RZ, -R0 ;  /* 0x000000ffff047224 */ /* 0x000fe400078e0a00 */
[----:B------:R-:W-:Y:S01]  /*b420*/  IMAD R3, R28, R0, R3 ;  /* 0x000000001c037224 */ /* 0x000fe200078e0203 */
[----:B------:R-:W-:Y:S01]  /*b430*/  LOP3.LUT R5, R12, R5, RZ, 0xc0, !PT ;  /* 0x000000050c057212 */ /* 0x000fe200078ec0ff */
[----:B---3--:R-:W-:-:S02]  /*b440*/  IMAD R0, R4, R27, R13 ;  /* 0x0000001b04007224 */ /* 0x008fc400078e020d */
[----:B--2---:R-:W-:Y:S02]  /*b450*/  @P0 IMAD R26, R15, R14, R24 ;  /* 0x0000000e0f1a0224 */ /* 0x004fe400078e0218 */
[----:B------:R-:W-:Y:S01]  /*b460*/  IMAD R4, R0, R20, R5 ;  /* 0x0000001400047224 */ /* 0x000fe200078e0205 */
[----:B------:R-:W-:Y:S01]  /*b470*/  PRMT R0, R6, 0x7610, R0 ;  /* 0x0000761006007816 */ /* 0x000fe20000000000 */
[----:B------:R-:W-:-:S05]  /*b480*/  IMAD R3, R3, R29, R26 ;  /* 0x0000001d03037224 */ /* 0x000fca00078e021a */
[----:B------:R-:W-:Y:S02]  /*b490*/  SEL R153, R4, R3, !P0 ;  /* 0x0000000304997207 */ /* 0x000fe40004000000 */
[----:B------:R-:W-:-:S07]  /*b4a0*/  SEL R3, R3, R4, !P0 ;  /* 0x0000000403037207 */ /* 0x000fce0004000000 */
.L_x_285:
[----:B------:R-:W-:Y:S01]  /*b4b0*/  LOP3.LUT P0, RZ, R0, 0xff, RZ, 0xc0, !PT ;  /* 0x000000ff00ff7812 */ /* 0x000fe2000780c0ff */
[----:B------:R-:W-:-:S12]  /*b4c0*/  IMAD.MOV.U32 R152, RZ, RZ, R3 ;  /* 0x000000ffff987224 */ /* 0x000fd800078e0003 */
[----:B------:R-:W-:Y:S05]  /*b4d0*/  @P0 BRA `(.L_x_288) ;  /* 0xffffff5c002c0947 */ /* 0x000fea000383ffff */
[----:B------:R-:W-:Y:S05]  /*b4e0*/  EXIT ;  /* 0x000000000000794d */ /* 0x000fea0003800000 */
.L_x_7:
[----:B0-----:R-:W-:Y:S01]  /*b4f0*/  ULDC.64 UR4, c[0x0][0x650] ;  /* 0x0001940000047ab9 */ /* 0x001fe20000000a00 */
[----:B------:R-:W-:Y:S01]  /*b500*/  PRMT R8, RZ, 0x7610, R8 ;  /* 0x00007610ff087816 */ /* 0x000fe20000000008 */
[----:B------:R-:W-:Y:S01]  /*b510*/  IMAD.MOV.U32 R13, RZ, RZ, -0x1 ;  /* 0xffffffffff0d7424 */ /* 0x000fe200078e00ff */
[----:B------:R-:W-:Y:S01]  /*b520*/  ISETP.GE.U32.AND P0, PT, R16, UR4, PT ;  /* 0x0000000410007c0c */ /* 0x000fe2000bf06070 */
[----:B------:R-:W-:Y:S02]  /*b530*/  IMAD.MOV.U32 R7, RZ, RZ, -0x1 ;  /* 0xffffffffff077424 */ /* 0x000fe400078e00ff */
[----:B------:R-:W-:Y:S01]  /*b540*/  IMAD.MOV.U32 R6, RZ, RZ, -0x1 ;  /* 0xffffffffff067424 */ /* 0x000fe200078e00ff */
[----:B------:R-:W-:-:S13]  /*b550*/  ISETP.GE.U32.AND.EX P0, PT, R17, UR5, PT, P0 ;  /* 0x0000000511007c0c */ /* 0x000fda000bf06100 */
[----:B------:R-:W-:Y:S05]  /*b560*/  @P0 BRA `(.L_x_289) ;  /* 0x0000000400280947 */ /* 0x000fea0003800000 */
[----:B------:R-:W0:Y:S01]  /*b570*/  LDC.64 R20, c[0x0][0x628] ;  /* 0x00018a00ff147b82 */ /* 0x000e220000000a00 */
[----:B------:R-:W-:Y:S01]  /*b580*/  IMAD.MOV.U32 R12, RZ, RZ, R16 ;  /* 0x000000ffff0c7224 */ /* 0x000fe200078e0010 */
[----:B------:R-:W-:-:S06]  /*b590*/  MOV R13, R17 ;  /* 0x00000011000d7202 */ /* 0x000fcc0000000f00 */
        /* <DEDUP_REMOVED lines=15> */
.L_x_290:
[----:B------:R-:W0:Y:S01]  /*b690*/  LDC.64 R26, c[0x0][0x640] ;  /* 0x00019000ff1a7b82 */ /* 0x000e220000000a00 */
[-CC-:B------:R-:W-:Y:S01]  /*b6a0*/  SHF.R.U64 R20, R12, R8.reuse, R13.reuse ;  /* 0x000000080c147219 */ /* 0x180fe2000000120d */
[----:B------:R-:W-:Y:S01]  /*b6b0*/  IMAD.MOV.U32 R30, RZ, RZ, 0x1 ;  /* 0x00000001ff1e7424 */ /* 0x000fe200078e00ff */
[----:B------:R-:W-:Y:S02]  /*b6c0*/  SHF.R.U32.HI R6, RZ, R8, R13 ;  /* 0x00000008ff067219 */ /* 0x000fe4000001160d */
[----:B------:R-:W-:-:S03]  /*b6d0*/  IADD3 R11, P0, RZ, -R20, RZ ;  /* 0x80000014ff0b7210 */ /* 0x000fc60007f1e0ff */
[----:B------:R-:W1:Y:S02]  /*b6e0*/  LDC R10, c[0x0][0x618] ;  /* 0x00018600ff0a7b82 */ /* 0x000e640000000800 */
[----:B------:R-:W-:-:S04]  /*b6f0*/  IMAD.X R7, RZ, RZ, ~R6, P0 ;  /* 0x000000ffff077224 */ /* 0x000fc800000e0e06 */
[-C--:B------:R-:W-:Y:S02]  /*b700*/  IMAD R8, R7, R22.reuse, RZ ;  /* 0x0000001607087224 */ /* 0x080fe400078e02ff */
[----:B------:R-:W2:Y:S01]  /*b710*/  LDC R12, c[0x0][0x608] ;  /* 0x00018200ff0c7b82 */ /* 0x000ea20000000800 */
[----:B------:R-:W-:-:S04]  /*b720*/  IMAD.WIDE.U32 R6, R11, R22, R16 ;  /* 0x000000160b067225 */ /* 0x000fc800078e0010 */
[----:B------:R-:W-:-:S03]  /*b730*/  IMAD R11, R11, R23, R8 ;  /* 0x000000170b0b7224 */ /* 0x000fc600078e0208 */
[----:B------:R-:W3:Y:S01]  /*b740*/  LDC R25, c[0x0][0x658] ;  /* 0x00019600ff197b82 */ /* 0x000ee20000000800 */
[----:B0-----:R-:W-:Y:S01]  /*b750*/  ISETP.NE.U32.AND P0, PT, R26, RZ, PT ;  /* 0x000000ff1a00720c */ /* 0x001fe20003f05070 */
[----:B------:R-:W-:-:S03]  /*b760*/  IMAD.IADD R7, R7, 0x1, R11 ;  /* 0x0000000107077824 */ /* 0x000fc600078e020b */
[----:B------:R-:W-:-:S03]  /*b770*/  ISETP.NE.AND.EX P0, PT, R27, RZ, PT, P0 ;  /* 0x000000ff1b00720c */ /* 0x000fc60003f05300 */
[----:B------:R-:W0:Y:S01]  /*b780*/  LDC R23, c[0x0][0x600] ;  /* 0x00018000ff177b82 */ /* 0x000e220000000800 */
[-CC-:B-1----:R-:W-:Y:S02]  /*b790*/  SHF.R.U64 R8, R6, R10.reuse, R7.reuse ;  /* 0x0000000a06087219 */ /* 0x182fe40000001207 */
[----:B------:R-:W-:Y:S01]  /*b7a0*/  SHF.R.U32.HI R7, RZ, R10, R7 ;  /* 0x0000000aff077219 */ /* 0x000fe20000011607 */
[----:B------:R-:W-:-:S04]  /*b7b0*/  IMAD.MOV.U32 R10, RZ, RZ, -0x1 ;  /* 0xffffffffff0a7424 */ /* 0x000fc800078e00ff */
[----:B------:R-:W1:Y:S01]  /*b7c0*/  LDC R24, c[0x0][0x648] ;  /* 0x00019200ff187b82 */ /* 0x000e620000000800 */
[-CC-:B--2---:R-:W-:Y:S02]  /*b7d0*/  SHF.R.U64 R21, R8, R12.reuse, R7.reuse ;  /* 0x0000000c08157219 */ /* 0x184fe40000001207 */
[----:B------:R-:W-:-:S05]  /*b7e0*/  SHF.R.U32.HI R6, RZ, R12, R7 ;  /* 0x0000000cff067219 */ /* 0x000fca0000011607 */
[----:B------:R-:W2:Y:S01]  /*b7f0*/  LDC R28, c[0x0][0x638] ;  /* 0x00018e00ff1c7b82 */ /* 0x000ea20000000800 */
[-C--:B---3--:R-:W-:Y:S02]  /*b800*/  SHF.L.U32 R10, R10, R25.reuse, RZ ;  /* 0x000000190a0a7219 */ /* 0x088fe400000006ff */
[-CC-:B------:R-:W-:Y:S02]  /*b810*/  SHF.R.U64 R22, R21, R25.reuse, R6.reuse ;  /* 0x0000001915167219 */ /* 0x180fe40000001206 */
[----:B------:R-:W-:Y:S02]  /*b820*/  SHF.R.U32.HI R7, RZ, R25, R6 ;  /* 0x00000019ff077219 */ /* 0x000fe40000011606 */
[----:B------:R-:W-:Y:S01]  /*b830*/  LOP3.LUT R32, RZ, R10, RZ, 0x33, !PT ;  /* 0x0000000aff207212 */ /* 0x000fe200078e33ff */
[----:B------:R-:W3:Y:S01]  /*b840*/  LDC R29, c[0x0][0x610] ;  /* 0x00018400ff1d7b82 */ /* 0x000ee20000000800 */
[----:B------:R-:W-:Y:S01]  /*b850*/  MOV R6, R22 ;  /* 0x0000001600067202 */ /* 0x000fe20000000f00 */
[----:B------:R-:W-:Y:S06]  /*b860*/  @!P0 BRA `(.L_x_291) ;  /* 0x0000000000288947 */ /* 0x000fec0003800000 */
        /* <DEDUP_REMOVED lines=10> */
.L_x_291:
[----:B------:R-:W-:Y:S01]  /*b910*/  ISETP.NE.AND P0, PT, R2, 0x1, PT ;  /* 0x000000010200780c */ /* 0x000fe20003f05270 */
[----:B0-----:R-:W-:Y:S01]  /*b920*/  VIADD R11, R23, 0xffffffff ;  /* 0xffffffff170b7836 */ /* 0x001fe20000000000 */
[----:B-1----:R-:W-:Y:S02]  /*b930*/  SHF.R.U64 R6, R6, R24, R7 ;  /* 0x0000001806067219 */ /* 0x002fe40000001207 */
[----:B------:R-:W-:Y:S02]  /*b940*/  SHF.L.U32 R30, R30, R25, RZ ;  /* 0x000000191e1e7219 */ /* 0x000fe400000006ff */
[----:B------:R-:W-:Y:S01]  /*b950*/  LOP3.LUT R5, R21, R32, RZ, 0xc0, !PT ;  /* 0x0000002015057212 */ /* 0x000fe200078ec0ff */
[----:B------:R-:W-:-:S04]  /*b960*/  IMAD.MOV R7, RZ, RZ, -R6 ;  /* 0x000000ffff077224 */ /* 0x000fc800078e0a06 */
[----:B------:R-:W-:Y:S01]  /*b970*/  IMAD R6, R30, R6, R5 ;  /* 0x000000061e067224 */ /* 0x000fe200078e0205 */
[----:B------:R-:W-:Y:S01]  /*b980*/  LOP3.LUT R5, R8, R11, RZ, 0xc0, !PT ;  /* 0x0000000b08057212 */ /* 0x000fe200078ec0ff */
[----:B------:R-:W-:Y:S02]  /*b990*/  @P0 IMAD R3, R9, R14, R4 ;  /* 0x0000000e09030224 */ /* 0x000fe400078e0204 */
[----:B--2---:R-:W-:Y:S02]  /*b9a0*/  IMAD R4, R7, R28, R22 ;  /* 0x0000001c07047224 */ /* 0x004fe400078e0216 */
[----:B---3--:R-:W-:Y:S02]  /*b9b0*/  IMAD R3, R6, R29, R3 ;  /* 0x0000001d06037224 */ /* 0x008fe400078e0203 */
[----:B------:R-:W-:Y:S02]  /*b9c0*/  IMAD R4, R4, R23, R5 ;  /* 0x0000001704047224 */ /* 0x000fe400078e0205 */
[----:B------:R-:W-:-:S02]  /*b9d0*/  IMAD.MOV.U32 R8, RZ, RZ, 0x1 ;  /* 0x00000001ff087424 */ /* 0x000fc400078e00ff */
[----:B------:R-:W-:Y:S01]  /*b9e0*/  IMAD.MOV.U32 R6, RZ, RZ, R20 ;  /* 0x000000ffff067224 */ /* 0x000fe200078e0014 */
[----:B------:R-:W-:Y:S02]  /*b9f0*/  SEL R7, R4, R3, !P0 ;  /* 0x0000000304077207 */ /* 0x000fe40004000000 */
[----:B------:R-:W-:-:S07]  /*ba00*/  SEL R13, R3, R4, !P0 ;  /* 0x00000004030d7207 */ /* 0x000fce0004000000 */
.L_x_289:
[----:B------:R-:W-:-:S08]  /*ba10*/  NOP ;  /* 0x0000000000007918 */ /* 0x000fd00000000000 */
[----:B------:R-:W0:-:S00]  /*ba20*/  USETMAXREG.DEALLOC.CTAPOOL 0x28 ;  /* 0x00000028000079c8 */ /* 0x000e0000080e0500 */
[----:B0-----:R-:W-:-:S13]  /*ba30*/  ISETP.NE.AND P0, PT, R0, RZ, PT ;  /* 0x000000ff0000720c */ /* 0x001fda0003f05270 */
[----:B------:R-:W-:Y:S05]  /*ba40*/  @P0 EXIT ;  /* 0x000000000000094d */ /* 0x000fea0003800000 */
[----:B------:R-:W-:Y:S01]  /*ba50*/  LOP3.LUT P0, RZ, R8, 0xff, RZ, 0xc0, !PT ;  /* 0x000000ff08ff7812 */ /* 0x000fe2000780c0ff */
[----:B------:R-:W-:Y:S01]  /*ba60*/  IMAD.MOV.U32 R3, RZ, RZ, RZ ;  /* 0x000000ffff037224 */ /* 0x000fe200078e00ff */
[----:B------:R-:W-:-:S11]  /*ba70*/  MOV R0, 0x1 ;  /* 0x0000000100007802 */ /* 0x000fd60000000f00 */
[----:B------:R-:W-:Y:S05]  /*ba80*/  @!P0 BRA `(.L_x_292) ;  /* 0x0000000c00748947 */ /* 0x000fea0003800000 */
[----:B------:R-:W0:Y:S01]  /*ba90*/  LDC R0, c[0x0][0x28c] ;  /* 0x0000a300ff007b82 */ /* 0x000e220000000800 */
[----:B------:R-:W-:Y:S01]  /*baa0*/  ULDC UR5, c[0x0][0x658] ;  /* 0x0001960000057ab9 */ /* 0x000fe20000000800 */
[----:B------:R-:W-:Y:S01]  /*bab0*/  UMOV UR7, 0xffffffff ;  /* 0xffffffff00077882 */ /* 0x000fe20000000000 */
[----:B------:R-:W-:Y:S01]  /*bac0*/  ULDC UR6, c[0x0][0xc] ;  /* 0x0000030000067ab9 */ /* 0x000fe20000000800 */
[----:B------:R-:W-:Y:S01]  /*bad0*/  USHF.L.U32 UR9, UR7, UR5, URZ ;  /* 0x0000000507097299 */ /* 0x000fe2000800063f */
[----:B------:R-:W-:Y:S01]  /*bae0*/  BSSY B0, `(.L_x_292) ;  /* 0x00000d7000007945 */ /* 0x000fe20003800000 */
[----:B------:R-:W-:Y:S01]  /*baf0*/  UMOV UR8, 0x1 ;  /* 0x0000000100087882 */ /* 0x000fe20000000000 */
[----:B------:R-:W-:Y:S01]  /*bb00*/  ULDC UR7, c[0x0][0x10] ;  /* 0x0000040000077ab9 */ /* 0x000fe20000000800 */
[----:B------:R-:W1:Y:S01]  /*bb10*/  S2UR UR10, SR_CgaCtaId ;  /* 0x00000000000a79c3 */ /* 0x000e620000008800 */
[----:B------:R-:W-:Y:S01]  /*bb20*/  UIMAD.WIDE.U32 UR6, UR6, UR7, URZ ;  /* 0x00000007060672a5 */ /* 0x000fe2000f8e003f */
[----:B------:R-:W-:Y:S01]  /*bb30*/  IMAD.MOV.U32 R9, RZ, RZ, 0x1 ;  /* 0x00000001ff097424 */ /* 0x000fe200078e00ff */
[----:B------:R-:W-:Y:S01]  /*bb40*/  USHF.L.U32 UR5, UR8, UR5, URZ ;  /* 0x0000000508057299 */ /* 0x000fe2000800063f */
[----:B------:R-:W-:Y:S01]  /*bb50*/  LOP3.LUT R12, R19, 0x2, RZ, 0xfc, !PT ;  /* 0x00000002130c7812 */ /* 0x000fe200078efcff */
[----:B------:R-:W-:Y:S01]  /*bb60*/  ULDC UR4, c[0x0][0x600] ;  /* 0x0001800000047ab9 */ /* 0x000fe20000000800 */
[----:B------:R-:W-:Y:S01]  /*bb70*/  ULDC UR8, c[0x0][0x14] ;  /* 0x0000050000087ab9 */ /* 0x000fe20000000800 */
[----:B------:R-:W-:-:S02]  /*bb80*/  UIADD3 UR4, UR4, -0x1, URZ ;  /* 0xffffffff04047890 */ /* 0x000fc4000fffe03f */
[----:B------:R-:W-:Y:S02]  /*bb90*/  UIMAD.WIDE.U32 UR30, UR6, UR8, URZ ;  /* 0x00000008061e72a5 */ /* 0x000fe4000f8e003f */
[----:B------:R-:W-:Y:S02]  /*bba0*/  UIMAD UR7, UR7, UR8, URZ ;  /* 0x00000008070772a4 */ /* 0x000fe4000f8e023f */
[----:B------:R-:W-:Y:S02]  /*bbb0*/  ULOP3.LUT UR6, URZ, UR9, URZ, 0x33, !UPT ;  /* 0x000000093f067292 */ /* 0x000fe4000f8e333f */
[----:B------:R-:W-:Y:S01]  /*bbc0*/  UIADD3 UR7, UR31, UR7, URZ ;  /* 0x000000071f077290 */ /* 0x000fe2000fffe03f */
[----:B0-----:R-:W-:Y:S01]  /*bbd0*/  VIADD R0, R0, 0x7f ;  /* 0x0000007f00007836 */ /* 0x001fe20000000000 */
[----:B------:R-:W-:-:S04]  /*bbe0*/  ULDC.64 UR38, c[0x0][0x198] ;  /* 0x0000660000267ab9 */ /* 0x000fc80000000a00 */
[----:B------:R-:W-:Y:S01]  /*bbf0*/  SHF.R.S32.HI R3, RZ, 0x1f, R0 ;  /* 0x0000001fff037819 */ /* 0x000fe20000011400 */
[----:B-1----:R-:W-:-:S03]  /*bc00*/  IMAD.U32 R10, RZ, RZ, UR10 ;  /* 0x0000000aff0a7e24 */ /* 0x002fc6000f8e00ff */
[----:B------:R-:W-:Y:S01]  /*bc10*/  LEA.HI R3, R3, R0, RZ, 0x7 ;  /* 0x0000000003037211 */ /* 0x000fe200078f38ff */
[----:B------:R-:W-:-:S03]  /*bc20*/  IMAD.MOV.U32 R0, RZ, RZ, 0x1 ;  /* 0x00000001ff007424 */ /* 0x000fc600078e00ff */
[----:B------:R-:W-:Y:S01]  /*bc30*/  SHF.R.S32.HI R8, RZ, 0x7, R3 ;  /* 0x00000007ff087819 */ /* 0x000fe20000011403 */
[----:B------:R-:W-:-:S04]  /*bc40*/  IMAD.MOV.U32 R3, RZ, RZ, RZ ;  /* 0x000000ffff037224 */ /* 0x000fc800078e00ff */
[----:B------:R-:W-:-:S07]  /*bc50*/  VIADD R11, R8, 0x1 ;  /* 0x00000001080b7836 */ /* 0x000fce0000000000 */
.L_x_303:
[----:B------:R-:W-:-:S03]  /*bc60*/  UMOV UR8, 0xffffffff ;  /* 0xffffffff00087882 */ /* 0x000fc60000000000 */
[----:B------:R-:W-:Y:S05]  /*bc70*/  BRA.DIV UR8, `(.L_x_293) ;  /* 0x0000000e08e07947 */ /* 0x000fea000b800000 */
[----:B------:R-:W-:-:S13]  /*bc80*/  ELECT P6, URZ, PT ;  /* 0x00000000003f782f */ /* 0x000fda00038c0000 */
.L_x_314:
[----:B------:R-:W0:Y:S01]  /*bc90*/  LDC R4, c[0x0][0x28c] ;  /* 0x0000a300ff047b82 */ /* 0x000e220000000800 */
[----:B------:R-:W-:Y:S01]  /*bca0*/  BSSY B1, `(.L_x_294) ;  /* 0x0000047000017945 */ /* 0x000fe20003800000 */
[----:B0-----:R-:W-:-:S13]  /*bcb0*/  ISETP.LT.OR P6, PT, R4, 0x1, !P6 ;  /* 0x000000010400780c */ /* 0x001fda00077c1670 */
[----:B------:R-:W-:Y:S05]  /*bcc0*/  @P6 BRA `(.L_x_295) ;  /* 0x0000000400106947 */ /* 0x000fea0003800000 */
[----:B------:R-:W-:Y:S01]  /*bcd0*/  LEA R13, R13, R10, 0x1 ;  /* 0x0000000a0d0d7211 */ /* 0x000fe200078e08ff */
[----:B------:R-:W-:Y:S02]  /*bce0*/  IMAD.SHL.U32 R15, R7, 0x80, RZ ;  /* 0x00000080070f7824 */ /* 0x000fe400078e00ff */
[----:B------:R-:W-:Y:S02]  /*bcf0*/  IMAD.MOV.U32 R21, RZ, RZ, RZ ;  /* 0x000000ffff157224 */ /* 0x000fe400078e00ff */
[----:B------:R-:W-:Y:S02]  /*bd00*/  IMAD.MOV.U32 R4, RZ, RZ, R11 ;  /* 0x000000ffff047224 */ /* 0x000fe400078e000b */
[----:B------:R-:W-:Y:S02]  /*bd10*/  IMAD.MOV.U32 R5, RZ, RZ, R0 ;  /* 0x000000ffff057224 */ /* 0x000fe400078e0000 */
[----:B------:R-:W-:Y:S02]  /*bd20*/  IMAD.MOV.U32 R7, RZ, RZ, R3 ;  /* 0x000000ffff077224 */ /* 0x000fe400078e0003 */
[----:B------:R-:W-:-:S07]  /*bd30*/  IMAD.SHL.U32 R20, R13, 0x80, RZ ;  /* 0x000000800d147824 */ /* 0x000fce00078e00ff */
.L_x_298:
[----:B------:R-:W0:Y:S01]  /*bd40*/  S2UR UR8, SR_CgaCtaId ;  /* 0x00000000000879c3 */ /* 0x000e220000008800 */
[----:B------:R-:W-:Y:S02]  /*bd50*/  MOV R13, 0x400 ;  /* 0x00000400000d7802 */ /* 0x000fe40000000f00 */
[----:B------:R-:W-:-:S13]  /*bd60*/  LOP3.LUT P1, RZ, R18, 0x7f, RZ, 0xc0, !PT ;  /* 0x0000007f12ff7812 */ /* 0x000fda000782c0ff */
[----:B------:R-:W1:Y:S01]  /*bd70*/  @!P1 LDC R14, c[0x0][0x500] ;  /* 0x00014000ff0e9b82 */ /* 0x000e620000000800 */
[----:B0-----:R-:W-:-:S05]  /*bd80*/  IMAD.U32 R10, RZ, RZ, UR8 ;  /* 0x00000008ff0a7e24 */ /* 0x001fca000f8e00ff */
[----:B------:R-:W-:Y:S02]  /*bd90*/  LEA R24, R10, R13, 0x18 ;  /* 0x0000000d0a187211 */ /* 0x000fe400078ec0ff */
[----:B------:R-:W-:Y:S02]  /*bda0*/  SHF.L.U32 R13, R5, 0x1f, RZ ;  /* 0x0000001f050d7819 */ /* 0x000fe400000006ff */
[----:B------:R-:W-:-:S04]  /*bdb0*/  LEA R22, R7, R24, 0x3 ;  /* 0x0000001807167211 */ /* 0x000fc800078e18ff */
[----:B------:R-:W0:Y:S02]  /*bdc0*/  SYNCS.PHASECHK.TRANS64.TRYWAIT P0, [R22+URZ+0x20], R13 ;  /* 0x0000200d160075a7 */ /* 0x000e24000800017f */
[----:B01----:R-:W-:Y:S05]  /*bdd0*/  @!P0 BRA `(.L_x_296) ;  /* 0x0000000c00a88947 */ /* 0x003fea0003800000 */
.L_x_315:
[----:B0-----:R-:W-:Y:S01]  /*bde0*/  PRMT R13, R12, 0x9910, RZ ;  /* 0x000099100c0d7816 */ /* 0x001fe200000000ff */
[----:B------:R0:W-:Y:S03]  /*bdf0*/  @!P1 SYNCS.ARRIVE.TRANS64 RZ, [R22+URZ], R14 ;  /* 0x0000000e16ff99a7 */ /* 0x0001e6000800003f */
[----:B------:R-:W-:-:S13]  /*be00*/  ISETP.NE.AND P0, PT, R13, 0x2, PT ;  /* 0x000000020d00780c */ /* 0x000fda0003f05270 */
[----:B0-----:R-:W-:Y:S05]  /*be10*/  @P0 BRA `(.L_x_297) ;  /* 0x0000000000040947 */ /* 0x001fea0003800000 */
[----:B------:R-:W-:Y:S01]  /*be20*/  BPT.TRAP 0x1 ;  /* 0x000000040000795c */ /* 0x000fe20000300000 */
.L_x_297:
[----:B------:R-:W-:Y:S01]  /*be30*/  IMAD.SHL.U32 R13, R7, 0x8000, RZ ;  /* 0x00008000070d7824 */ /* 0x000fe200078e00ff */
[----:B------:R-:W-:Y:S01]  /*be40*/  R2UR UR34, R21 ;  /* 0x00000000152272ca */ /* 0x000fe200000e0000 */
[----:B------:R-:W-:Y:S01]  /*be50*/  VIADD R4, R4, 0xffffffff ;  /* 0xffffffff04047836 */ /* 0x000fe20000000000 */
[----:B------:R-:W-:Y:S01]  /*be60*/  R2UR UR33, R22 ;  /* 0x00000000162172ca */ /* 0x000fe200000e0000 */
[--C-:B------:R-:W-:Y:S01]  /*be70*/  IMAD R14, R10, 0x2000, R13.reuse ;  /* 0x000020000a0e7824 */ /* 0x100fe200078e020d */
[----:B------:R-:W-:Y:S01]  /*be80*/  R2UR UR36, R6 ;  /* 0x00000000062472ca */ /* 0x000fe200000e0000 */
[----:B------:R-:W-:Y:S01]  /*be90*/  IMAD.IADD R13, R24, 0x1, R13 ;  /* 0x00000001180d7824 */ /* 0x000fe200078e020d */
[----:B------:R-:W-:Y:S01]  /*bea0*/  R2UR UR35, R20 ;  /* 0x00000000142372ca */ /* 0x000fe200000e0000 */
[----:B------:R-:W-:Y:S01]  /*beb0*/  IMAD R14, R14, 0x2, R24 ;  /* 0x000000020e0e7824 */ /* 0x000fe200078e0218 */
[----:B------:R-:W-:Y:S01]  /*bec0*/  UIADD3 UR14, UP0, UR38, 0xf0, URZ ;  /* 0x000000f0260e7890 */ /* 0x000fe2000ff1e03f */
[----:B------:R-:W-:Y:S01]  /*bed0*/  R2UR UR19, R15 ;  /* 0x000000000f1372ca */ /* 0x000fe200000e0000 */
[----:B------:R-:W-:Y:S01]  /*bee0*/  UIADD3 UR40, UP1, UR38, 0x1f0, URZ ;  /* 0x000001f026287890 */ /* 0x000fe2000ff3e03f */
[----:B------:R-:W-:Y:S01]  /*bef0*/  R2UR UR8, R13 ;  /* 0x000000000d0872ca */ /* 0x000fe200000e0000 */
[----:B------:R-:W-:Y:S01]  /*bf00*/  UIADD3.X UR15, URZ, UR39, URZ, UP0, !UPT ;  /* 0x000000273f0f7290 */ /* 0x000fe200087fe43f */
[----:B------:R-:W-:Y:S01]  /*bf10*/  R2UR UR24, R14 ;  /* 0x000000000e1872ca */ /* 0x000fe200000e0000 */
[----:B------:R-:W-:Y:S01]  /*bf20*/  UIADD3 UR26, UR34, 0x40, URZ ;  /* 0x00000040221a7890 */ /* 0x000fe2000fffe03f */
[----:B------:R-:W-:Y:S01]  /*bf30*/  ISETP.GT.AND P1, PT, R4, 0x1, PT ;  /* 0x000000010400780c */ /* 0x000fe20003f24270 */
[----:B------:R-:W-:Y:S01]  /*bf40*/  UIADD3.X UR41, URZ, UR39, URZ, UP1, !UPT ;  /* 0x000000273f297290 */ /* 0x000fe20008ffe43f */
[----:B------:R-:W-:Y:S01]  /*bf50*/  VIADD R7, R7, 0x1 ;  /* 0x0000000107077836 */ /* 0x000fe20000000000 */
[----:B------:R-:W-:Y:S01]  /*bf60*/  UMOV UR13, 0x30000 ;  /* 0x00030000000d7882 */ /* 0x000fe20000000000 */
[----:B------:R-:W-:Y:S01]  /*bf70*/  UMOV UR22, 0x0 ;  /* 0x0000000000167882 */ /* 0x000fe20000000000 */
[----:B------:R-:W-:Y:S01]  /*bf80*/  UMOV UR23, 0x10000000 ;  /* 0x1000000000177882 */ /* 0x000fe20000000000 */
[----:B------:R-:W-:Y:S01]  /*bf90*/  UMOV UR25, UR33 ;  /* 0x0000002100197c82 */ /* 0x000fe20008000000 */
[----:B------:R-:W-:Y:S01]  /*bfa0*/  ISETP.NE.AND P0, PT, R7, 0x4, PT ;  /* 0x000000040700780c */ /* 0x000fe20003f05270 */
[----:B------:R-:W-:Y:S01]  /*bfb0*/  UMOV UR28, UR36 ;  /* 0x00000024001c7c82 */ /* 0x000fe20008000000 */
[----:B------:R-:W-:Y:S01]  /*bfc0*/  UIADD3 UR16, UR8, 0x40100, URZ ;  /* 0x0004010008107890 */ /* 0x000fe2000fffe03f */
[----:B------:R-:W-:Y:S01]  /*bfd0*/  VIADD R21, R21, 0x80 ;  /* 0x0000008015157836 */ /* 0x000fe20000000000 */
[----:B------:R-:W-:Y:S01]  /*bfe0*/  UIADD3 UR32, UR24, 0x100, URZ ;  /* 0x0000010018207890 */ /* 0x000fe2000fffe03f */
[----:B------:R-:W-:Y:S01]  /*bff0*/  SEL R14, RZ, 0x1, P0 ;  /* 0x00000001ff0e7807 */ /* 0x000fe20000000000 */
[----:B------:R-:W-:Y:S01]  /*c000*/  UIADD3 UR24, UR24, 0x8100, URZ ;  /* 0x0000810018187890 */ /* 0x000fe2000fffe03f */
[----:B------:R-:W-:Y:S01]  /*c010*/  SEL R7, R7, RZ, P0 ;  /* 0x000000ff07077207 */ /* 0x000fe20000000000 */
[----:B------:R-:W-:Y:S01]  /*c020*/  UIADD3 UR8, UR8, 0x44100, URZ ;  /* 0x0004410008087890 */ /* 0x000fe2000fffe03f */
[----:B------:R-:W-:Y:S01]  /*c030*/  LOP3.LUT R5, R5, R14, RZ, 0x3c, !PT ;  /* 0x0000000e05057212 */ /* 0x000fe200078e3cff */
[----:B------:R-:W-:Y:S01]  /*c040*/  UMOV UR27, UR35 ;  /* 0x00000023001b7c82 */ /* 0x000fe20008000000 */
[----:B------:R-:W-:Y:S01]  /*c050*/  UMOV UR17, UR33 ;  /* 0x0000002100117c82 */ /* 0x000fe20008000000 */
[----:B------:R-:W-:Y:S01]  /*c060*/  UMOV UR18, UR34 ;  /* 0x0000002200127c82 */ /* 0x000fe20008000000 */
[----:B------:R-:W-:Y:S01]  /*c070*/  UMOV UR20, UR36 ;  /* 0x0000002400147c82 */ /* 0x000fe20008000000 */
[----:B------:R0:W-:Y:S01]  /*c080*/  UTMALDG.3D.MULTICAST [UR32], [UR14], UR13, desc[UR22] ;  /* 0x000016200e0073b4 */ /* 0x0001e2000801180d */
[----:B------:R-:W-:Y:S01]  /*c090*/  UMOV UR9, UR33 ;  /* 0x0000002100097c82 */ /* 0x000fe20008000000 */
[----:B------:R-:W-:Y:S01]  /*c0a0*/  UMOV UR11, UR19 ;  /* 0x00000013000b7c82 */ /* 0x000fe20008000000 */
[----:B------:R-:W-:Y:S01]  /*c0b0*/  UMOV UR12, UR36 ;  /* 0x00000024000c7c82 */ /* 0x000fe20008000000 */
[----:B------:R-:W-:Y:S01]  /*c0c0*/  UMOV UR10, UR26 ;  /* 0x0000001a000a7c82 */ /* 0x000fe20008000000 */
[----:B------:R0:W-:Y:S01]  /*c0d0*/  UTMALDG.3D.MULTICAST [UR24], [UR14], UR13, desc[UR22] ;  /* 0x000016180e0073b4 */ /* 0x0001e2000801180d */
[----:B------:R0:W-:Y:S01]  /*c0e0*/  UTMALDG.3D [UR16], [UR40], desc[UR22] ;  /* 0x00001610280075b4 */ /* 0x0001e20008011000 */
[----:B------:R0:W-:Y:S02]  /*c0f0*/  UTMALDG.3D [UR8], [UR40], desc[UR22] ;  /* 0x00001608280075b4 */ /* 0x0001e40008011000 */
[----:B0-----:R-:W-:Y:S05]  /*c100*/  @P1 BRA `(.L_x_298) ;  /* 0xfffffffc000c1947 */ /* 0x001fea000383ffff */
.L_x_295:
[----:B------:R-:W-:Y:S05]  /*c110*/  BSYNC B1 ;  /* 0x0000000000017941 */ /* 0x000fea0003800000 */
.L_x_294:
[----:B------:R-:W-:Y:S01]  /*c120*/  LOP3.LUT P1, RZ, R9, 0xff, RZ, 0xc0, !PT ;  /* 0x000000ff09ff7812 */ /* 0x000fe2000782c0ff */
[----:B------:R-:W-:Y:S01]  /*c130*/  ULDC.64 UR8, c[0x0][0x650] ;  /* 0x0001940000087ab9 */ /* 0x000fe20000000a00 */
[----:B------:R-:W-:Y:S01]  /*c140*/  IADD3 R3, R8, R3, RZ ;  /* 0x0000000308037210 */ /* 0x000fe20007ffe0ff */
[----:B------:R-:W-:Y:S01]  /*c150*/  BSSY B1, `(.L_x_299) ;  /* 0x000006d000017945 */ /* 0x000fe20003800000 */
[----:B------:R-:W-:Y:S01]  /*c160*/  IADD3 R16, P2, R16, UR30, RZ ;  /* 0x0000001e10107c10 */ /* 0x000fe2000ff5e0ff */
[----:B------:R-:W-:Y:S01]  /*c170*/  IMAD.MOV.U32 R13, RZ, RZ, -0x1 ;  /* 0xffffffffff0d7424 */ /* 0x000fe200078e00ff */
[----:B------:R-:W-:Y:S01]  /*c180*/  ISETP.GT.U32.AND P0, PT, R3, 0x3, PT ;  /* 0x000000030300780c */ /* 0x000fe20003f04070 */
[----:B------:R-:W-:Y:S01]  /*c190*/  IMAD.MOV.U32 R7, RZ, RZ, -0x1 ;  /* 0xffffffffff077424 */ /* 0x000fe200078e00ff */
[----:B------:R-:W-:Y:S01]  /*c1a0*/  SHF.R.U32.HI R4, RZ, 0x2, R3 ;  /* 0x00000002ff047819 */ /* 0x000fe20000011603 */
[----:B------:R-:W-:Y:S01]  /*c1b0*/  IMAD.MOV.U32 R6, RZ, RZ, -0x1 ;  /* 0xffffffffff067424 */ /* 0x000fe200078e00ff */
[----:B------:R-:W-:-:S02]  /*c1c0*/  ISETP.LT.U32.AND P0, PT, R8, 0x4, P0 ;  /* 0x000000040800780c */ /* 0x000fc40000701070 */
[----:B------:R-:W-:Y:S01]  /*c1d0*/  IADD3.X R17, R17, UR7, RZ, P2, !PT ;  /* 0x0000000711117c10 */ /* 0x000fe200097fe4ff */
[----:B------:R-:W0:Y:S01]  /*c1e0*/  @P1 S2R R10, SR_CgaCtaId ;  /* 0x00000000000a1919 */ /* 0x000e220000008800 */
[----:B------:R-:W-:Y:S02]  /*c1f0*/  @P1 MOV R5, 0x400 ;  /* 0x0000040000051802 */ /* 0x000fe40000000f00 */
[----:B------:R-:W-:Y:S02]  /*c200*/  ISETP.GE.U32.AND P2, PT, R16, UR8, PT ;  /* 0x0000000810007c0c */ /* 0x000fe4000bf46070 */
[----:B------:R-:W-:Y:S02]  /*c210*/  LOP3.LUT R4, R4, 0x1, RZ, 0xc0, !PT ;  /* 0x0000000104047812 */ /* 0x000fe400078ec0ff */
[----:B------:R-:W-:Y:S02]  /*c220*/  LOP3.LUT R3, R3, 0x3, RZ, 0xc0, !PT ;  /* 0x0000000303037812 */ /* 0x000fe400078ec0ff */
[----:B------:R-:W-:-:S02]  /*c230*/  PRMT R9, RZ, 0x7610, R9 ;  /* 0x00007610ff097816 */ /* 0x000fc40000000009 */
[----:B0-----:R-:W-:-:S04]  /*c240*/  @P1 LEA R5, R10, R5, 0x18 ;  /* 0x000000050a051211 */ /* 0x001fc800078ec0ff */
[----:B------:R0:W-:Y:S01]  /*c250*/  @P1 SYNCS.ARRIVE.TRANS64.A1T0 RZ, [R5+URZ+0x58], RZ ;  /* 0x000058ff05ff19a7 */ /* 0x0001e2000810003f */
[----:B------:R-:W-:-:S04]  /*c260*/  ISETP.NE.U32.AND P1, PT, R4, 0x1, PT ;  /* 0x000000010400780c */ /* 0x000fc80003f25070 */
[----:B------:R-:W-:Y:S02]  /*c270*/  ISETP.GT.U32.AND P1, PT, R8, 0x3, !P1 ;  /* 0x000000030800780c */ /* 0x000fe40004f24070 */
[----:B0-----:R-:W-:Y:S02]  /*c280*/  SEL R5, RZ, 0x1, !P0 ;  /* 0x00000001ff057807 */ /* 0x001fe40004000000 */
[----:B------:R-:W-:Y:S02]  /*c290*/  ISETP.GE.U32.AND.EX P0, PT, R17, UR9, PT, P2 ;  /* 0x0000000911007c0c */ /* 0x000fe4000bf06120 */
[----:B------:R-:W-:-:S04]  /*c2a0*/  SEL R4, RZ, 0x1, !P1 ;  /* 0x00000001ff047807 */ /* 0x000fc80004800000 */
[----:B------:R-:W-:Y:S02]  /*c2b0*/  LOP3.LUT R0, R4, R0, R5, 0x96, !PT ;  /* 0x0000000004007212 */ /* 0x000fe400078e9605 */
[----:B------:R-:W-:-:S05]  /*c2c0*/  PRMT R4, RZ, 0x7610, R4 ;  /* 0x00007610ff047816 */ /* 0x000fca0000000004 */
[----:B------:R-:W-:Y:S05]  /*c2d0*/  @P0 BRA `(.L_x_300) ;  /* 0x0000000400500947 */ /* 0x000fea0003800000 */
[----:B------:R-:W0:Y:S01]  /*c2e0*/  S2R R15, SR_CTAID.X ;  /* 0x00000000000f7919 */ /* 0x000e220000002500 */
[----:B------:R-:W-:Y:S01]  /*c2f0*/  ULDC.64 UR8, c[0x0][0x628] ;  /* 0x00018a0000087ab9 */ /* 0x000fe20000000a00 */
[----:B------:R-:W1:Y:S01]  /*c300*/  LDC R20, c[0x0][0x144] ;  /* 0x00005100ff147b82 */ /* 0x000e620000000800 */
[----:B------:R-:W-:Y:S01]  /*c310*/  ISETP.NE.U32.AND P0, PT, RZ, UR8, PT ;  /* 0x00000008ff007c0c */ /* 0x000fe2000bf05070 */
[----:B------:R-:W2:Y:S01]  /*c320*/  S2R R13, SR_CTAID.Y ;  /* 0x00000000000d7919 */ /* 0x000ea20000002600 */
[----:B------:R-:W-:Y:S01]  /*c330*/  ULDC UR11, c[0x0][0x630] ;  /* 0x00018c00000b7ab9 */ /* 0x000fe20000000800 */
[----:B------:R-:W-:Y:S01]  /*c340*/  ULDC UR12, c[0x0][0x150] ;  /* 0x00005400000c7ab9 */ /* 0x000fe20000000800 */
[----:B------:R-:W-:Y:S01]  /*c350*/  ISETP.NE.AND.EX P0, PT, RZ, UR9, PT, P0 ;  /* 0x00000009ff007c0c */ /* 0x000fe2000bf05300 */
[----:B------:R-:W-:Y:S02]  /*c360*/  IMAD.MOV.U32 R4, RZ, RZ, R16 ;  /* 0x000000ffff047224 */ /* 0x000fe400078e0010 */
[----:B------:R-:W-:Y:S01]  /*c370*/  IMAD.MOV.U32 R5, RZ, RZ, R17 ;  /* 0x000000ffff057224 */ /* 0x000fe200078e0011 */
[----:B0-----:R-:W-:-:S09]  /*c380*/  I2FP.F32.U32 R22, R15 ;  /* 0x0000000f00167245 */ /* 0x001fd20000201000 */
[----:B------:R-:W-:Y:S05]  /*c390*/  @!P0 BRA `(.L_x_301) ;  /* 0x0000000000288947 */ /* 0x000fea0003800000 */
[----:B------:R-:W-:Y:S02]  /*c3a0*/  ULDC UR10, c[0x0][0x634] ;  /* 0x00018d00000a7ab9 */ /* 0x000fe40000000800 */
[----:B------:R-:W-:-:S05]  /*c3b0*/  IADD3 R5, P0, R16, UR10, RZ ;  /* 0x0000000a10057c10 */ /* 0x000fca000ff1e0ff */
[----:B------:R-:W-:-:S04]  /*c3c0*/  IMAD.X R21, RZ, RZ, R17, P0 ;  /* 0x000000ffff157224 */ /* 0x000fc800000e0611 */
[----:B------:R-:W-:-:S04]  /*c3d0*/  IMAD.WIDE.U32 R6, R21, UR8, RZ ;  /* 0x0000000815067c25 */ /* 0x000fc8000f8e00ff */
[----:B------:R-:W-:-:S04]  /*c3e0*/  IMAD.WIDE.U32 R6, P0, R5, UR9, R6 ;  /* 0x0000000905067c25 */ /* 0x000fc8000f800006 */
[----:B------:R-:W-:Y:S01]  /*c3f0*/  IMAD.WIDE.U32 R4, R5, UR8, RZ ;  /* 0x0000000805047c25 */ /* 0x000fe2000f8e00ff */
[----:B------:R-:W-:-:S04]  /*c400*/  MOV R4, R7 ;  /* 0x0000000700047202 */ /* 0x000fc80000000f00 */
[----:B------:R-:W-:Y:S01]  /*c410*/  IADD3 RZ, P1, R5, R6, RZ ;  /* 0x0000000605ff7210 */ /* 0x000fe20007f3e0ff */
[----:B------:R-:W-:-:S04]  /*c420*/  IMAD.X R5, RZ, RZ, RZ, P0 ;  /* 0x000000ffff057224 */ /* 0x000fc800000e06ff */
[----:B------:R-:W-:-:S08]  /*c430*/  IMAD.WIDE.U32.X R4, R21, UR9, R4, P1 ;  /* 0x0000000915047c25 */ /* 0x000fd000088e0404 */
.L_x_301:
[----:B------:R-:W-:Y:S01]  /*c440*/  FMUL R22, R22, UR12 ;  /* 0x0000000c16167c20 */ /* 0x000fe20008400000 */
[--C-:B------:R-:W-:Y:S01]  /*c450*/  SHF.R.U64 R14, R4, UR11, R5.reuse ;  /* 0x0000000b040e7c19 */ /* 0x100fe20008001205 */
[----:B------:R-:W-:Y:S01]  /*c460*/  ULDC.64 UR8, c[0x0][0x620] ;  /* 0x0001880000087ab9 */ /* 0x000fe20000000a00 */
[----:B------:R-:W-:Y:S01]  /*c470*/  SHF.R.U32.HI R4, RZ, UR11, R5 ;  /* 0x0000000bff047c19 */ /* 0x000fe20008011605 */
[----:B------:R-:W-:Y:S01]  /*c480*/  ULDC.64 UR10, c[0x0][0x640] ;  /* 0x00019000000a7ab9 */ /* 0x000fe20000000a00 */
[----:B------:R-:W-:Y:S01]  /*c490*/  IADD3 R5, P0, RZ, -R14, RZ ;  /* 0x8000000eff057210 */ /* 0x000fe20007f1e0ff */
[----:B------:R-:W0:Y:S04]  /*c4a0*/  F2I.U32.TRUNC.NTZ R22, R22 ;  /* 0x0000001600167305 */ /* 0x000e28000020f000 */
[----:B------:R-:W-:Y:S01]  /*c4b0*/  IMAD.X R4, RZ, RZ, ~R4, P0 ;  /* 0x000000ffff047224 */ /* 0x000fe200000e0e04 */
[----:B------:R-:W-:-:S03]  /*c4c0*/  ISETP.NE.U32.AND P0, PT, RZ, UR10, PT ;  /* 0x0000000aff007c0c */ /* 0x000fc6000bf05070 */
[----:B------:R-:W-:Y:S01]  /*c4d0*/  IMAD R4, R4, UR8, RZ ;  /* 0x0000000804047c24 */ /* 0x000fe2000f8e02ff */
[----:B------:R-:W-:-:S03]  /*c4e0*/  ISETP.NE.AND.EX P0, PT, RZ, UR11, PT, P0 ;  /* 0x0000000bff007c0c */ /* 0x000fc6000bf05300 */
[C---:B------:R-:W-:Y:S01]  /*c4f0*/  IMAD R7, R5.reuse, UR9, R4 ;  /* 0x0000000905077c24 */ /* 0x040fe2000f8e0204 */
[----:B------:R-:W-:Y:S01]  /*c500*/  ULDC UR9, c[0x0][0x154] ;  /* 0x0000550000097ab9 */ /* 0x000fe20000000800 */
[----:B------:R-:W-:Y:S01]  /*c510*/  IMAD.WIDE.U32 R4, R5, UR8, R16 ;  /* 0x0000000805047c25 */ /* 0x000fe2000f8e0010 */
[----:B------:R-:W-:-:S03]  /*c520*/  ULDC UR8, c[0x0][0x618] ;  /* 0x0001860000087ab9 */ /* 0x000fc60000000800 */
[----:B0-----:R-:W-:Y:S02]  /*c530*/  IMAD.MOV R6, RZ, RZ, -R22 ;  /* 0x000000ffff067224 */ /* 0x001fe400078e0a16 */
[----:B------:R-:W-:Y:S02]  /*c540*/  IMAD.IADD R5, R5, 0x1, R7 ;  /* 0x0000000105057824 */ /* 0x000fe400078e0207 */
[----:B-1----:R-:W-:Y:S01]  /*c550*/  IMAD R15, R20, R6, R15 ;  /* 0x00000006140f7224 */ /* 0x002fe200078e020f */
[----:B--2---:R-:W-:Y:S01]  /*c560*/  I2FP.F32.U32 R6, R13 ;  /* 0x0000000d00067245 */ /* 0x004fe20000201000 */
[----:B------:R-:W0:Y:S01]  /*c570*/  LDC R20, c[0x0][0x148] ;  /* 0x00005200ff147b82 */ /* 0x000e220000000800 */
[--C-:B------:R-:W-:Y:S02]  /*c580*/  SHF.R.U64 R21, R4, UR8, R5.reuse ;  /* 0x0000000804157c19 */ /* 0x100fe40008001205 */
[----:B------:R-:W-:Y:S01]  /*c590*/  SHF.R.U32.HI R4, RZ, UR8, R5 ;  /* 0x00000008ff047c19 */ /* 0x000fe20008011605 */
[----:B------:R-:W-:Y:S01]  /*c5a0*/  FMUL R6, R6, UR9 ;  /* 0x0000000906067c20 */ /* 0x000fe20008400000 */
[----:B------:R-:W-:-:S02]  /*c5b0*/  ULDC UR8, c[0x0][0x608] ;  /* 0x0001820000087ab9 */ /* 0x000fc40000000800 */
[--C-:B------:R-:W-:Y:S01]  /*c5c0*/  SHF.R.U64 R23, R21, UR8, R4.reuse ;  /* 0x0000000815177c19 */ /* 0x100fe20008001204 */
[----:B------:R1:W2:Y:S01]  /*c5d0*/  F2I.U32.TRUNC.NTZ R24, R6 ;  /* 0x0000000600187305 */ /* 0x0002a2000020f000 */
[----:B------:R-:W-:Y:S01]  /*c5e0*/  SHF.R.U32.HI R4, RZ, UR8, R4 ;  /* 0x00000008ff047c19 */ /* 0x000fe20008011604 */
[----:B------:R-:W-:-:S03]  /*c5f0*/  ULDC UR8, c[0x0][0x658] ;  /* 0x0001960000087ab9 */ /* 0x000fc60000000800 */
[--C-:B------:R-:W-:Y:S02]  /*c600*/  SHF.R.U64 R22, R23, UR8, R4.reuse ;  /* 0x0000000817167c19 */ /* 0x100fe40008001204 */
[----:B------:R-:W-:-:S03]  /*c610*/  SHF.R.U32.HI R25, RZ, UR8, R4 ;  /* 0x00000008ff197c19 */ /* 0x000fc60008011604 */
[----:B------:R-:W-:Y:S02]  /*c620*/  IMAD.MOV.U32 R4, RZ, RZ, R22 ;  /* 0x000000ffff047224 */ /* 0x000fe400078e0016 */
[----:B------:R-:W-:Y:S01]  /*c630*/  IMAD.MOV.U32 R5, RZ, RZ, R25 ;  /* 0x000000ffff057224 */ /* 0x000fe200078e0019 */
[----:B-1----:R-:W-:Y:S06]  /*c640*/  @!P0 BRA `(.L_x_302) ;  /* 0x0000000000288947 */ /* 0x002fec0003800000 */
        /* <DEDUP_REMOVED lines=10> */
.L_x_302:
[----:B------:R-:W-:Y:S01]  /*c6f0*/  ISETP.NE.AND P0, PT, R2, 0x1, PT ;  /* 0x000000010200780c */ /* 0x000fe20003f05270 */
[----:B------:R-:W-:Y:S01]  /*c700*/  ULDC UR8, c[0x0][0x648] ;  /* 0x0001920000087ab9 */ /* 0x000fe20000000800 */
[----:B------:R-:W-:Y:S01]  /*c710*/  LOP3.LUT R23, R23, UR6, RZ, 0xc0, !PT ;  /* 0x0000000617177c12 */ /* 0x000fe2000f8ec0ff */
[----:B--2---:R-:W-:Y:S01]  /*c720*/  IMAD.MOV R24, RZ, RZ, -R24 ;  /* 0x000000ffff187224 */ /* 0x004fe200078e0a18 */
[----:B------:R-:W-:Y:S01]  /*c730*/  SHF.R.U64 R4, R4, UR8, R5 ;  /* 0x0000000804047c19 */ /* 0x000fe20008001205 */
[----:B------:R-:W-:Y:S01]  /*c740*/  ULDC UR8, c[0x0][0x638] ;  /* 0x00018e0000087ab9 */ /* 0x000fe20000000800 */
[----:B------:R-:W-:Y:S01]  /*c750*/  LOP3.LUT R21, R21, UR4, RZ, 0xc0, !PT ;  /* 0x0000000415157c12 */ /* 0x000fe2000f8ec0ff */
[----:B------:R-:W-:Y:S01]  /*c760*/  ULDC UR9, c[0x0][0x610] ;  /* 0x0001840000097ab9 */ /* 0x000fe20000000800 */
[----:B------:R-:W-:Y:S02]  /*c770*/  IMAD.MOV.U32 R6, RZ, RZ, R14 ;  /* 0x000000ffff067224 */ /* 0x000fe400078e000e */
[----:B------:R-:W-:-:S02]  /*c780*/  IMAD.MOV R5, RZ, RZ, -R4 ;  /* 0x000000ffff057224 */ /* 0x000fc400078e0a04 */
[----:B------:R-:W-:Y:S02]  /*c790*/  IMAD R4, R4, UR5, R23 ;  /* 0x0000000504047c24 */ /* 0x000fe4000f8e0217 */
[----:B0-----:R-:W-:Y:S02]  /*c7a0*/  @P0 IMAD R15, R20, R24, R13 ;  /* 0x00000018140f0224 */ /* 0x001fe400078e020d */
[----:B------:R-:W-:Y:S01]  /*c7b0*/  IMAD R22, R5, UR8, R22 ;  /* 0x0000000805167c24 */ /* 0x000fe2000f8e0216 */
[----:B------:R-:W-:Y:S01]  /*c7c0*/  ULDC UR8, c[0x0][0x600] ;  /* 0x0001800000087ab9 */ /* 0x000fe20000000800 */
[----:B------:R-:W-:Y:S02]  /*c7d0*/  IMAD R15, R4, UR9, R15 ;  /* 0x00000009040f7c24 */ /* 0x000fe4000f8e020f */
[----:B------:R-:W-:Y:S02]  /*c7e0*/  IMAD R22, R22, UR8, R21 ;  /* 0x0000000816167c24 */ /* 0x000fe4000f8e0215 */
[----:B------:R-:W-:-:S03]  /*c7f0*/  IMAD.MOV.U32 R4, RZ, RZ, 0x1 ;  /* 0x00000001ff047424 */ /* 0x000fc600078e00ff */
[----:B------:R-:W-:Y:S02]  /*c800*/  SEL R7, R22, R15, !P0 ;  /* 0x0000000f16077207 */ /* 0x000fe40004000000 */
[----:B------:R-:W-:-:S07]  /*c810*/  SEL R13, R15, R22, !P0 ;  /* 0x000000160f0d7207 */ /* 0x000fce0004000000 */
.L_x_300:
[----:B------:R-:W-:Y:S05]  /*c820*/  BSYNC B1 ;  /* 0x0000000000017941 */ /* 0x000fea0003800000 */
.L_x_299:
[----:B------:R-:W-:-:S13]  /*c830*/  LOP3.LUT P0, RZ, R4, 0xff, RZ, 0xc0, !PT ;  /* 0x000000ff04ff7812 */ /* 0x000fda000780c0ff */
[----:B------:R-:W-:Y:S05]  /*c840*/  @P0 BRA `(.L_x_303) ;  /* 0xfffffff400040947 */ /* 0x000fea000383ffff */
[----:B------:R-:W-:Y:S05]  /*c850*/  BSYNC B0 ;  /* 0x0000000000007941 */ /* 0x000fea0003800000 */
.L_x_292:
[----:B------:R-:W-:-:S03]  /*c860*/  UMOV UR8, 0xffffffff ;  /* 0xffffffff00087882 */ /* 0x000fc60000000000 */
[----:B------:R-:W-:Y:S05]  /*c870*/  BRA.DIV UR8, `(.L_x_304) ;  /* 0x0000000608147947 */ /* 0x000fea000b800000 */
[----:B------:R-:W-:-:S13]  /*c880*/  ELECT P6, URZ, PT ;  /* 0x00000000003f782f */ /* 0x000fda00038c0000 */
.L_x_318:
[----:B------:R-:W-:Y:S04]  /*c890*/  BSSY B0, `(.L_x_305) ;  /* 0x000002b000007945 */ /* 0x000fe80003800000 */
[----:B------:R-:W-:Y:S05]  /*c8a0*/  @!P6 BRA `(.L_x_306) ;  /* 0x0000000000a4e947 */ /* 0x000fea0003800000 */
[----:B------:R-:W-:-:S04]  /*c8b0*/  LOP3.LUT R19, R19, 0x2, RZ, 0xfc, !PT ;  /* 0x0000000213137812 */ /* 0x000fc800078efcff */
[----:B------:R-:W-:-:S13]  /*c8c0*/  ISETP.NE.AND P0, PT, R19, 0x3, PT ;  /* 0x000000031300780c */ /* 0x000fda0003f05270 */
[----:B------:R-:W-:Y:S05]  /*c8d0*/  @!P0 BRA `(.L_x_307) ;  /* 0x0000000000048947 */ /* 0x000fea0003800000 */
[----:B------:R-:W-:Y:S01]  /*c8e0*/  BPT.TRAP 0x1 ;  /* 0x000000040000795c */ /* 0x000fe20000300000 */
.L_x_307:
[----:B------:R-:W0:Y:S01]  /*c8f0*/  S2R R5, SR_CgaCtaId ;  /* 0x0000000000057919 */ /* 0x000e220000008800 */
[----:B------:R-:W-:Y:S02]  /*c900*/  MOV R2, 0x400 ;  /* 0x0000040000027802 */ /* 0x000fe40000000f00 */
[----:B------:R-:W-:Y:S02]  /*c910*/  SHF.L.U32 R4, R0, 0x1f, RZ ;  /* 0x0000001f00047819 */ /* 0x000fe400000006ff */
[----:B0-----:R-:W-:-:S05]  /*c920*/  LEA R2, R5, R2, 0x18 ;  /* 0x0000000205027211 */ /* 0x001fca00078ec0ff */
[----:B------:R-:W-:-:S04]  /*c930*/  VIADD R2, R2, 0x20 ;  /* 0x0000002002027836 */ /* 0x000fc80000000000 */
[C---:B------:R-:W-:Y:S02]  /*c940*/  IMAD R7, R3.reuse, 0x8, R2 ;  /* 0x0000000803077824 */ /* 0x040fe400078e0202 */
[----:B------:R-:W-:Y:S02]  /*c950*/  VIADD R3, R3, 0x1 ;  /* 0x0000000103037836 */ /* 0x000fe40000000000 */
[----:B------:R-:W0:Y:S03]  /*c960*/  SYNCS.PHASECHK.TRANS64.TRYWAIT P0, [R7+URZ], R4 ;  /* 0x00000004070075a7 */ /* 0x000e26000800017f */
[----:B------:R-:W-:-:S04]  /*c970*/  ISETP.NE.AND P1, PT, R3, 0x4, PT ;  /* 0x000000040300780c */ /* 0x000fc80003f25270 */
[----:B------:R-:W-:Y:S02]  /*c980*/  SEL R5, RZ, 0x1, P1 ;  /* 0x00000001ff057807 */ /* 0x000fe40000800000 */
[----:B------:R-:W-:Y:S02]  /*c990*/  SEL R3, R3, RZ, P1 ;  /* 0x000000ff03037207 */ /* 0x000fe40000800000 */
[----:B------:R-:W-:Y:S02]  /*c9a0*/  LOP3.LUT R6, R0, R5, RZ, 0x3c, !PT ;  /* 0x0000000500067212 */ /* 0x000fe400078e3cff */
[----:B------:R-:W-:Y:S02]  /*c9b0*/  LEA R8, R3, R2, 0x3 ;  /* 0x0000000203087211 */ /* 0x000fe400078e18ff */
[----:B------:R-:W-:Y:S01]  /*c9c0*/  SHF.L.U32 R5, R6, 0x1f, RZ ;  /* 0x0000001f06057819 */ /* 0x000fe200000006ff */
[----:B0-----:R-:W-:Y:S06]  /*c9d0*/  @!P0 BRA `(.L_x_308) ;  /* 0x0000000000dc8947 */ /* 0x001fec0003800000 */
.L_x_319:
[----:B------:R-:W1:Y:S01]  /*c9e0*/  SYNCS.PHASECHK.TRANS64.TRYWAIT P0, [R8+URZ], R5 ;  /* 0x00000005080075a7 */ /* 0x000e62000800017f */
[----:B------:R-:W-:-:S05]  /*c9f0*/  VIADD R0, R3, 0x1 ;  /* 0x0000000103007836 */ /* 0x000fca0000000000 */
[----:B------:R-:W-:-:S04]  /*ca00*/  ISETP.NE.AND P1, PT, R0, 0x4, PT ;  /* 0x000000040000780c */ /* 0x000fc80003f25270 */
[----:B------:R-:W-:Y:S02]  /*ca10*/  SEL R3, RZ, 0x1, P1 ;  /* 0x00000001ff037807 */ /* 0x000fe40000800000 */
[----:B0-----:R-:W-:Y:S02]  /*ca20*/  SEL R7, R0, RZ, P1 ;  /* 0x000000ff00077207 */ /* 0x001fe40000800000 */
[----:B------:R-:W-:-:S03]  /*ca30*/  LOP3.LUT R9, R6, R3, RZ, 0x3c, !PT ;  /* 0x0000000306097212 */ /* 0x000fc600078e3cff */
[----:B------:R-:W-:Y:S01]  /*ca40*/  IMAD R11, R7, 0x8, R2 ;  /* 0x00000008070b7824 */ /* 0x000fe200078e0202 */
[----:B------:R-:W-:Y:S01]  /*ca50*/  SHF.L.U32 R6, R9, 0x1f, RZ ;  /* 0x0000001f09067819 */ /* 0x000fe200000006ff */
[----:B-1----:R-:W-:Y:S06]  /*ca60*/  @!P0 BRA `(.L_x_309) ;  /* 0x0000000000cc8947 */ /* 0x002fec0003800000 */
.L_x_320:
[----:B------:R-:W1:Y:S01]  /*ca70*/  SYNCS.PHASECHK.TRANS64.TRYWAIT P0, [R11+URZ], R6 ;  /* 0x000000060b0075a7 */ /* 0x000e62000800017f */
[----:B------:R-:W-:-:S05]  /*ca80*/  VIADD R0, R7, 0x1 ;  /* 0x0000000107007836 */ /* 0x000fca0000000000 */
[----:B------:R-:W-:-:S04]  /*ca90*/  ISETP.NE.AND P1, PT, R0, 0x4, PT ;  /* 0x000000040000780c */ /* 0x000fc80003f25270 */
[----:B------:R-:W-:Y:S02]  /*caa0*/  SEL R4, RZ, 0x1, P1 ;  /* 0x00000001ff047807 */ /* 0x000fe40000800000 */
[----:B------:R-:W-:Y:S02]  /*cab0*/  SEL R3, R0, RZ, P1 ;  /* 0x000000ff00037207 */ /* 0x000fe40000800000 */
[----:B------:R-:W-:Y:S01]  /*cac0*/  LOP3.LUT R0, R9, R4, RZ, 0x3c, !PT ;  /* 0x0000000409007212 */ /* 0x000fe200078e3cff */
[----:B-1----:R-:W-:Y:S06]  /*cad0*/  @!P0 BRA `(.L_x_310) ;  /* 0x0000000000c48947 */ /* 0x002fec0003800000 */
.L_x_321:
[----:B------:R-:W-:Y:S01]  /*cae0*/  IMAD R3, R3, 0x8, R2 ;  /* 0x0000000803037824 */ /* 0x000fe200078e0202 */
[----:B------:R-:W-:-:S07]  /*caf0*/  SHF.L.U32 R0, R0, 0x1f, RZ ;  /* 0x0000001f00007819 */ /* 0x000fce00000006ff */
.L_x_311:
[----:B--2---:R2:W3:Y:S02]  /*cb00*/  SYNCS.PHASECHK.TRANS64.TRYWAIT P0, [R3+URZ], R0 ;  /* 0x00000000030075a7 */ /* 0x0044e4000800017f */
[----:B---3--:R-:W-:Y:S05]  /*cb10*/  @!P0 NANOSLEEP.SYNCS 0x989680 ;  /* 0x009896800000895d */ /* 0x008fea0003900000 */
[----:B------:R-:W3:Y:S02]  /*cb20*/  @!P0 SYNCS.PHASECHK.TRANS64 P0, [R3+URZ], R0 ;  /* 0x00000000030085a7 */ /* 0x000ee4000800007f */
[----:B---3--:R-:W-:Y:S05]  /*cb30*/  @!P0 BRA `(.L_x_311) ;  /* 0xfffffffc00f08947 */ /* 0x008fea000383ffff */
.L_x_306:
[----:B------:R-:W-:Y:S05]  /*cb40*/  BSYNC B0 ;  /* 0x0000000000007941 */ /* 0x000fea0003800000 */
.L_x_305:
[----:B------:R-:W-:Y:S05]  /*cb50*/  EXIT ;  /* 0x000000000000794d */ /* 0x000fea0003800000 */
.L_x_21:
[----:B---3--:R3:W4:Y:S02]  /*cb60*/  SYNCS.PHASECHK.TRANS64.TRYWAIT P1, [R3+URZ], R0 ;  /* 0x00000000030075a7 */ /* 0x008724000802017f */
[----:B----4-:R-:W-:Y:S05]  /*cb70*/  @!P1 NANOSLEEP.SYNCS 0x989680 ;  /* 0x009896800000995d */ /* 0x010fea0003900000 */
[----:B------:R-:W4:Y:S02]  /*cb80*/  @!P1 SYNCS.PHASECHK.TRANS64 P1, [R3+URZ], R0 ;  /* 0x00000000030095a7 */ /* 0x000f24000802007f */
[----:B----4-:R-:W-:Y:S05]  /*cb90*/  @!P1 BRA `(.L_x_21) ;  /* 0xfffffffc00f09947 */ /* 0x010fea000383ffff */
[----:B------:R-:W-:Y:S05]  /*cba0*/  BRA `(.L_x_20) ;  /* 0xffffff4800407947 */ /* 0x000fea000383ffff */
.L_x_26:
[----:B-1----:R1:W2:Y:S02]  /*cbb0*/  SYNCS.PHASECHK.TRANS64.TRYWAIT P1, [R5+URZ], R4 ;  /* 0x00000004050075a7 */ /* 0x0022a4000802017f */
[----:B--2---:R-:W-:Y:S05]  /*cbc0*/  @!P1 NANOSLEEP.SYNCS 0x989680 ;  /* 0x009896800000995d */ /* 0x004fea0003900000 */
[----:B------:R-:W2:Y:S02]  /*cbd0*/  @!P1 SYNCS.PHASECHK.TRANS64 P1, [R5+URZ], R4 ;  /* 0x00000004050095a7 */ /* 0x000ea4000802007f */
[----:B--2---:R-:W-:Y:S05]  /*cbe0*/  @!P1 BRA `(.L_x_26) ;  /* 0xfffffffc00f09947 */ /* 0x004fea000383ffff */
[----:B------:R-:W-:Y:S05]  /*cbf0*/  BRA `(.L_x_25) ;  /* 0xffffff5000447947 */ /* 0x000fea000383ffff */
.L_x_293:
[----:B------:R-:W-:Y:S01]  /*cc00*/  BSSY B1, `(.L_x_312) ;  /* 0x0000006000017945 */ /* 0x000fe20003800000 */
[----:B------:R-:W-:-:S07]  /*cc10*/  IMAD.MOV.U32 R15, RZ, RZ, -0x1 ;  /* 0xffffffffff0f7424 */ /* 0x000fce00078e00ff */
[----:B------:R-:W-:Y:S05]  /*cc20*/  WARPSYNC.COLLECTIVE R15, `(.L_x_313) ;  /* 0x000000000f0c7348 */ /* 0x000fea0003c00000 */
[----:B------:R-:W-:Y:S02]  /*cc30*/  ELECT P6, UR62, PT ;  /* 0x00000000003e782f */ /* 0x000fe400038c0000 */
[----:B------:R-:W-:Y:S01]  /*cc40*/  MOV R14, UR62 ;  /* 0x0000003e000e7c02 */ /* 0x000fe20008000f00 */
[----:B------:R-:W-:Y:S10]  /*cc50*/  ENDCOLLECTIVE ;  /* 0x000000000000791b */ /* 0x000ff40003800000 */
.L_x_313:
[----:B------:R-:W-:Y:S05]  /*cc60*/  BSYNC B1 ;  /* 0x0000000000017941 */ /* 0x000fea0003800000 */
.L_x_312:
[----:B------:R-:W-:Y:S05]  /*cc70*/  BRA `(.L_x_314) ;  /* 0xfffffff000047947 */ /* 0x000fea000383ffff */
.L_x_296:
[----:B0-----:R0:W1:Y:S02]  /*cc80*/  SYNCS.PHASECHK.TRANS64.TRYWAIT P0, [R22+URZ+0x20], R13 ;  /* 0x0000200d160075a7 */ /* 0x001064000800017f */
[----:B-1----:R-:W-:Y:S05]  /*cc90*/  @!P0 NANOSLEEP.SYNCS 0x989680 ;  /* 0x009896800000895d */ /* 0x002fea0003900000 */
[----:B------:R-:W1:Y:S02]  /*cca0*/  @!P0 SYNCS.PHASECHK.TRANS64 P0, [R22+URZ+0x20], R13 ;  /* 0x0000200d160085a7 */ /* 0x000e64000800007f */
[----:B-1----:R-:W-:Y:S05]  /*ccb0*/  @!P0 BRA `(.L_x_296) ;  /* 0xfffffffc00f08947 */ /* 0x002fea000383ffff */
[----:B------:R-:W-:Y:S05]  /*ccc0*/  BRA `(.L_x_315) ;  /* 0xfffffff000447947 */ /* 0x000fea000383ffff */
.L_x_304:
[----:B------:R-:W-:Y:S01]  /*ccd0*/  BSSY B0, `(.L_x_316) ;  /* 0x0000006000007945 */ /* 0x000fe20003800000 */
[----:B------:R-:W-:-:S07]  /*cce0*/  IMAD.MOV.U32 R15, RZ, RZ, -0x1 ;  /* 0xffffffffff0f7424 */ /* 0x000fce00078e00ff */
[----:B------:R-:W-:Y:S05]  /*ccf0*/  WARPSYNC.COLLECTIVE R15, `(.L_x_317) ;  /* 0x000000000f0c7348 */ /* 0x000fea0003c00000 */
[----:B------:R-:W-:Y:S02]  /*cd00*/  ELECT P6, UR62, PT ;  /* 0x00000000003e782f */ /* 0x000fe400038c0000 */
[----:B------:R-:W-:Y:S01]  /*cd10*/  MOV R14, UR62 ;  /* 0x0000003e000e7c02 */ /* 0x000fe20008000f00 */
[----:B------:R-:W-:Y:S10]  /*cd20*/  ENDCOLLECTIVE ;  /* 0x000000000000791b */ /* 0x000ff40003800000 */
.L_x_317:
[----:B------:R-:W-:Y:S05]  /*cd30*/  BSYNC B0 ;  /* 0x0000000000007941 */ /* 0x000fea0003800000 */
.L_x_316:
[----:B------:R-:W-:Y:S05]  /*cd40*/  BRA `(.L_x_318) ;  /* 0xfffffff800d07947 */ /* 0x000fea000383ffff */
.L_x_308:
[----:B0-----:R0:W1:Y:S02]  /*cd50*/  SYNCS.PHASECHK.TRANS64.TRYWAIT P0, [R7+URZ], R4 ;  /* 0x00000004070075a7 */ /* 0x001064000800017f */
[----:B-1----:R-:W-:Y:S05]  /*cd60*/  @!P0 NANOSLEEP.SYNCS 0x989680 ;  /* 0x009896800000895d */ /* 0x002fea0003900000 */
[----:B------:R-:W1:Y:S02]  /*cd70*/  @!P0 SYNCS.PHASECHK.TRANS64 P0, [R7+URZ], R4 ;  /* 0x00000004070085a7 */ /* 0x000e64000800007f */
[----:B-1----:R-:W-:Y:S05]  /*cd80*/  @!P0 BRA `(.L_x_308) ;  /* 0xfffffffc00f08947 */ /* 0x002fea000383ffff */
[----:B------:R-:W-:Y:S05]  /*cd90*/  BRA `(.L_x_319) ;  /* 0xfffffffc00107947 */ /* 0x000fea000383ffff */
.L_x_309:
[----:B0-----:R0:W1:Y:S02]  /*cda0*/  SYNCS.PHASECHK.TRANS64.TRYWAIT P0, [R8+URZ], R5 ;  /* 0x00000005080075a7 */ /* 0x001064000800017f */
[----:B-1----:R-:W-:Y:S05]  /*cdb0*/  @!P0 NANOSLEEP.SYNCS 0x989680 ;  /* 0x009896800000895d */ /* 0x002fea0003900000 */
[----:B------:R-:W1:Y:S02]  /*cdc0*/  @!P0 SYNCS.PHASECHK.TRANS64 P0, [R8+URZ], R5 ;  /* 0x00000005080085a7 */ /* 0x000e64000800007f */
[----:B-1----:R-:W-:Y:S05]  /*cdd0*/  @!P0 BRA `(.L_x_309) ;  /* 0xfffffffc00f08947 */ /* 0x002fea000383ffff */
[----:B------:R-:W-:Y:S05]  /*cde0*/  BRA `(.L_x_320) ;  /* 0xfffffffc00207947 */ /* 0x000fea000383ffff */
.L_x_310:
[----:B-1----:R1:W2:Y:S02]  /*cdf0*/  SYNCS.PHASECHK.TRANS64.TRYWAIT P0, [R11+URZ], R6 ;  /* 0x000000060b0075a7 */ /* 0x0022a4000800017f */
[----:B--2---:R-:W-:Y:S05]  /*ce00*/  @!P0 NANOSLEEP.SYNCS 0x989680 ;  /* 0x009896800000895d */ /* 0x004fea0003900000 */
[----:B------:R-:W2:Y:S02]  /*ce10*/  @!P0 SYNCS.PHASECHK.TRANS64 P0, [R11+URZ], R6 ;  /* 0x000000060b0085a7 */ /* 0x000ea4000800007f */
[----:B--2---:R-:W-:Y:S05]  /*ce20*/  @!P0 BRA `(.L_x_310) ;  /* 0xfffffffc00f08947 */ /* 0x004fea000383ffff */
[----:B------:R-:W-:Y:S05]  /*ce30*/  BRA `(.L_x_321) ;  /* 0xfffffffc00287947 */ /* 0x000fea000383ffff */
.L_x_322:
[----:B------:R-:W-:-:S00]  /*ce40*/  BRA `(.L_x_322) ;  /* 0xfffffffc00fc7947 */ /* 0x000fc0000383ffff */
[----:B------:R-:W-:-:S00]  /*ce50*/  NOP ;  /* 0x0000000000007918 */ /* 0x000fc00000000000 */
        /* <DEDUP_REMOVED lines=10> */
.L_x_323:


//--------------------- .nv.global.init           --------------------------
	.section	.nv.global.init,"aw",@progbits
.nv.global.init:
	.type		$str$22,@object
	.size		$str$22,($str$23 - $str$22)
$str$22:
        /*0000*/ 	.byte	0x6b, 0x5f, 0x74, 0x69, 0x6c, 0x65, 0x5f, 0x63, 0x6f, 0x75, 0x6e, 0x74, 0x20, 0x3e, 0x3d, 0x20
        /*0010*/ 	.byte	0x31, 0x00
	.type		$str$23,@object
	.size		$str$23,(__unnamed_1 - $str$23)
$str$23:
        /*0012*/ 	.byte	0x2f, 0x74, 0x6d, 0x70, 0x2f, 0x63, 0x75, 0x74, 0x6c, 0x61, 0x73, 0x73, 0x5f, 0x73, 0x77, 0x65
        /*0022*/ 	.byte	0x65, 0x70, 0x5f, 0x73, 0x72, 0x63, 0x2f, 0x69, 0x6e, 0x63, 0x6c, 0x75, 0x64, 0x65, 0x2f, 0x63
        /*0032*/ 	.byte	0x75, 0x74, 0x6c, 0x61, 0x73, 0x73, 0x2f, 0x67, 0x65, 0x6d, 0x6d, 0x2f, 0x63, 0x6f, 0x6c, 0x6c
        /*0042*/ 	.byte	0x65, 0x63, 0x74, 0x69, 0x76, 0x65, 0x2f, 0x73, 0x6d, 0x39, 0x30, 0x5f, 0x6d, 0x6d, 0x61, 0x5f
        /*0052*/ 	.byte	0x74, 0x6d, 0x61, 0x5f, 0x67, 0x6d, 0x6d, 0x61, 0x5f, 0x73, 0x73, 0x5f, 0x77, 0x61, 0x72, 0x70
        /*0062*/ 	.byte	0x73, 0x70, 0x65, 0x63, 0x69, 0x61, 0x6c, 0x69, 0x7a, 0x65, 0x64, 0x2e, 0x68, 0x70, 0x70, 0x00
	.type		__unnamed_1,@object
	.size		__unnamed_1,(.L_0 - __unnamed_1)
__unnamed_1:
        /*0072*/ 	.byte	0x76, 0x6f, 0x69, 0x64, 0x20, 0x63, 0x75, 0x74, 0x6c, 0x61, 0x73, 0x73, 0x3a, 0x3a, 0x67, 0x65
        /* <DEDUP_REMOVED lines=180> */
        /*0bc2*/ 	.byte	0x65, 0x6e, 0x74, 0x69, 0x74, 0x79, 0x5d, 0x00
.L_0:


//--------------------- .nv.shared._ZN7cutlass13device_kernelINS_4gemm6kernel13GemmUniversalIN4cute5tupleIJiiiiEEENS1_10collective13CollectiveMmaINS1_34MainloopSm90TmaGmmaWarpSpecializedILi4ENS5_IJNS4_1CILi1EEENSA_ILi2EEESB_EEENS1_35KernelTmaWarpSpecializedCooperativeEEENS5_IJNSA_ILi256EEENSA_ILi128EEESH_EEENS_6half_tENS5_IJlSB_lEEESJ_SK_NS4_8TiledMMAINS4_8MMA_AtomIJNS4_4SM904GMMA26MMA_64x128x16_F32F16F16_SSILNSO_5MajorE0ELSQ_0ELNSO_7ScaleInE1ELSR_1EEEEEENS4_6LayoutINS5_IJSC_SB_SB_EEENS5_IJSB_NSA_ILi0EEESW_EEEEENS5_IJNS4_10UnderscoreESZ_SZ_EEEEENS4_23SM90_TMA_LOAD_MULTICASTENS4_14ComposedLayoutINS4_7SwizzleILi3ELi4ELi3EEENS4_18smem_ptr_flag_bitsILi16EEENSU_INS5_IJNSA_ILi8EEENSA_ILi64EEEEEENS5_IJS19_SB_EEEEEEEvNS4_8identityENS4_13SM90_TMA_LOADES1D_vS1E_EENS_8epilogue10collective6detail29Sm90TmaWarpSpecializedAdapterINS1I_15DefaultEpilogueISJ_SK_SK_NS1H_6thread17LinearCombinationISJ_Li1EffLNS1M_9ScaleType4KindE0ELNS_15FloatRoundStyleE2ESJ_EENS1_15EpilogueDefaultEEEEEvvEEEEvNT_6ParamsE --------------------------
	.section	.nv.shared._ZN7cutlass13device_kernelINS_4gemm6kernel13GemmUniversalIN4cute5tupleIJiiiiEEENS1_10collective13CollectiveMmaINS1_34MainloopSm90TmaGmmaWarpSpecializedILi4ENS5_IJNS4_1CILi1EEENSA_ILi2EEESB_EEENS1_35KernelTmaWarpSpecializedCooperativeEEENS5_IJNSA_ILi256EEENSA_ILi128EEESH_EEENS_6half_tENS5_IJlSB_lEEESJ_SK_NS4_8TiledMMAINS4_8MMA_AtomIJNS4_4SM904GMMA26MMA_64x128x16_F32F16F16_SSILNSO_5MajorE0ELSQ_0ELNSO_7ScaleInE1ELSR_1EEEEEENS4_6LayoutINS5_IJSC_SB_SB_EEENS5_IJSB_NSA_ILi0EEESW_EEEEENS5_IJNS4_10UnderscoreESZ_SZ_EEEEENS4_23SM90_TMA_LOAD_MULTICASTENS4_14ComposedLayoutINS4_7SwizzleILi3ELi4ELi3EEENS4_18smem_ptr_flag_bitsILi16EEENSU_INS5_IJNSA_ILi8EEENSA_ILi64EEEEEENS5_IJS19_SB_EEEEEEEvNS4_8identityENS4_13SM90_TMA_LOADES1D_vS1E_EENS_8epilogue10collective6detail29Sm90TmaWarpSpecializedAdapterINS1I_15DefaultEpilogueISJ_SK_SK_NS1H_6thread17LinearCombinationISJ_Li1EffLNS1M_9ScaleType4KindE0ELNS_15FloatRoundStyleE2ESJ_EENS1_15EpilogueDefaultEEEEEvvEEEEvNT_6ParamsE,"aw",@nobits
	.sectionflags	@""
	.align	16
	.zero		1024


//--------------------- .nv.shared.reserved.0     --------------------------
	.section	.nv.shared.reserved.0,"aw",@nobits
	.weak		__nv_reservedSMEM_offset_0_alias
	.size		__nv_reservedSMEM_offset_0_alias, 0, 0
	.other		__nv_reservedSMEM_offset_0_alias,@"STO_CUDA_RESERVED_SHARED STV_DEFAULT"
__nv_reservedSMEM_offset_0_alias:
	.zero		0


//--------------------- .nv.global                --------------------------
	.section	.nv.global,"aw",@nobits
.nv.global:
	.type		_ZN39_INTERNAL_d0a77eb4_4_k_cu_47e4d119_31044cute1_E,@object
	.size		_ZN39_INTERNAL_d0a77eb4_4_k_cu_47e4d119_31044cute1_E,(_ZN39_INTERNAL_d0a77eb4_4_k_cu_47e4d119_31044cuda3std3__45__cpo6cbeginE - _ZN39_INTERNAL_d0a77eb4_4_k_cu_47e4d119_31044cute1_E)
_ZN39_INTERNAL_d0a77eb4_4_k_cu_47e4d119_31044cute1_E:
	.zero		1
	.type		_ZN39_INTERNAL_d0a77eb4_4_k_cu_47e4d119_31044cuda3std3__45__cpo6cbeginE,@object
	.size		_ZN39_INTERNAL_d0a77eb4_4_k_cu_47e4d119_31044cuda3std3__45__cpo6cbeginE,(_ZN39_INTERNAL_d0a77eb4_4_k_cu_47e4d119_31044cuda3std3__48in_placeE - _ZN39_INTERNAL_d0a77eb4_4_k_cu_47e4d119_31044cuda3std3__45__cpo6cbeginE)
_ZN39_INTERNAL_d0a77eb4_4_k_cu_47e4d119_31044cuda3std3__45__cpo6cbeginE:
	.zero		1
	.type		_ZN39_INTERNAL_d0a77eb4_4_k_cu_47e4d119_31044cuda3std3__48in_placeE,@object
	.size		_ZN39_INTERNAL_d0a77eb4_4_k_cu_47e4d119_31044cuda3std3__48in_placeE,(_ZN39_INTERNAL_d0a77eb4_4_k_cu_47e4d119_31044cuda3std6ranges3__45__cpo9iter_moveE - _ZN39_INTERNAL_d0a77eb4_4_k_cu_47e4d119_31044cuda3std3__48in_placeE)
_ZN39_INTERNAL_d0a77eb4_4_k_cu_47e4d119_31044cuda3std3__48in_placeE:
	.zero		1
	.type		_ZN39_INTERNAL_d0a77eb4_4_k_cu_47e4d119_31044cuda3std6ranges3__45__cpo9iter_moveE,@object
	.size		_ZN39_INTERNAL_d0a77eb4_4_k_cu_47e4d119_31044cuda3std6ranges3__45__cpo9iter_moveE,(_ZN39_INTERNAL_d0a77eb4_4_k_cu_47e4d119_31044cuda3std3__45__cpo5beginE - _ZN39_INTERNAL_d0a77eb4_4_k_cu_47e4d119_31044cuda3std6ranges3__45__cpo9iter_moveE)
_ZN39_INTERNAL_d0a77eb4_4_k_cu_47e4d119_31044cuda3std6ranges3__45__cpo9iter_moveE:
	.zero		1
	.type		_ZN39_INTERNAL_d0a77eb4_4_k_cu_47e4d119_31044cuda3std3__45__cpo5beginE,@object
	.size		_ZN39_INTERNAL_d0a77eb4_4_k_cu_47e4d119_31044cuda3std3__45__cpo5beginE,(_ZN39_INTERNAL_d0a77eb4_4_k_cu_47e4d119_31044cuda3std3__441_GLOBAL__N__d0a77eb4_4_k_cu_47e4d119_31046ignoreE - _ZN39_INTERNAL_d0a77eb4_4_k_cu_47e4d119_31044cuda3std3__45__cpo5beginE)
_ZN39_INTERNAL_d0a77eb4_4_k_cu_47e4d119_31044cuda3std3__45__cpo5beginE:
	.zero		1
	.type		_ZN39_INTERNAL_d0a77eb4_4_k_cu_47e4d119_31044cuda3std3__441_GLOBAL__N__d0a77eb4_4_k_cu_47e4d119_31046ignoreE,@object
	.size		_ZN39_INTERNAL_d0a77eb4_4_k_cu_47e4d119_31044cuda3std3__441_GLOBAL__N__d0a77eb4_4_k_cu_47e4d119_31046ignoreE,(_ZN39_INTERNAL_d0a77eb4_4_k_cu_47e4d119_31044cute7productE - _ZN39_INTERNAL_d0a77eb4_4_k_cu_47e4d119_31044cuda3std3__441_GLOBAL__N__d0a77eb4_4_k_cu_47e4d119_31046ignoreE)
_ZN39_INTERNAL_d0a77eb4_4_k_cu_47e4d119_31044cuda3std3__441_GLOBAL__N__d0a77eb4_4_k_cu_47e4d119_31046ignoreE:
	.zero		1
	.type		_ZN39_INTERNAL_d0a77eb4_4_k_cu_47e4d119_31044cute7productE,@object
	.size		_ZN39_INTERNAL_d0a77eb4_4_k_cu_47e4d119_31044cute7productE,(_ZN39_INTERNAL_d0a77eb4_4_k_cu_47e4d119_31044cuda3std3__45__cpo3endE - _ZN39_INTERNAL_d0a77eb4_4_k_cu_47e4d119_31044cute7productE)
_ZN39_INTERNAL_d0a77eb4_4_k_cu_47e4d119_31044cute7productE:
	.zero		1
	.type		_ZN39_INTERNAL_d0a77eb4_4_k_cu_47e4d119_31044cuda3std3__45__cpo3endE,@object
	.size		_ZN39_INTERNAL_d0a77eb4_4_k_cu_47e4d119_31044cuda3std3__45__cpo3endE,(_ZN39_INTERNAL_d0a77eb4_4_k_cu_47e4d119_31044cuda3std3__419piecewise_constructE - _ZN39_INTERNAL_d0a77eb4_4_k_cu_47e4d119_31044cuda3std3__45__cpo3endE)
_ZN39_INTERNAL_d0a77eb4_4_k_cu_47e4d119_31044cuda3std3__45__cpo3endE:
	.zero		1
	.type		_ZN39_INTERNAL_d0a77eb4_4_k_cu_47e4d119_31044cuda3std3__419piecewise_constructE,@object
	.size		_ZN39_INTERNAL_d0a77eb4_4_k_cu_47e4d119_31044cuda3std3__419piecewise_constructE,(_ZN39_INTERNAL_d0a77eb4_4_k_cu_47e4d119_31044cuda3std3__45__cpo4cendE - _ZN39_INTERNAL_d0a77eb4_4_k_cu_47e4d119_31044cuda3std3__419piecewise_constructE)
_ZN39_INTERNAL_d0a77eb4_4_k_cu_47e4d119_31044cuda3std3__419piecewise_constructE:
	.zero		1
	.type		_ZN39_INTERNAL_d0a77eb4_4_k_cu_47e4d119_31044cuda3std3__45__cpo4cendE,@object
	.size		_ZN39_INTERNAL_d0a77eb4_4_k_cu_47e4d119_31044cuda3std3__45__cpo4cendE,(_ZN39_INTERNAL_d0a77eb4_4_k_cu_47e4d119_31044cuda3std6ranges3__45__cpo4swapE - _ZN39_INTERNAL_d0a77eb4_4_k_cu_47e4d119_31044cuda3std3__45__cpo4cendE)
_ZN39_INTERNAL_d0a77eb4_4_k_cu_47e4d119_31044cuda3std3__45__cpo4cendE:
	.zero		1
	.type		_ZN39_INTERNAL_d0a77eb4_4_k_cu_47e4d119_31044cuda3std6ranges3__45__cpo4swapE,@object
	.size		_ZN39_INTERNAL_d0a77eb4_4_k_cu_47e4d119_31044cuda3std6ranges3__45__cpo4swapE,(.L_8 - _ZN39_INTERNAL_d0a77eb4_4_k_cu_47e4d119_31044cuda3std6ranges3__45__cpo4swapE)
_ZN39_INTERNAL_d0a77eb4_4_k_cu_47e4d119_31044cuda3std6ranges3__45__cpo4swapE:
	.zero		1
.L_8:


//--------------------- .nv.constant0._ZN7cutlass13device_kernelINS_4gemm6kernel13GemmUniversalIN4cute5tupleIJiiiiEEENS1_10collective13CollectiveMmaINS1_34MainloopSm90TmaGmmaWarpSpecializedILi4ENS5_IJNS4_1CILi1EEENSA_ILi2EEESB_EEENS1_35KernelTmaWarpSpecializedCooperativeEEENS5_IJNSA_ILi256EEENSA_ILi128EEESH_EEENS_6half_tENS5_IJlSB_lEEESJ_SK_NS4_8TiledMMAINS4_8MMA_AtomIJNS4_4SM904GMMA26MMA_64x128x16_F32F16F16_SSILNSO_5MajorE0ELSQ_0ELNSO_7ScaleInE1ELSR_1EEEEEENS4_6LayoutINS5_IJSC_SB_SB_EEENS5_IJSB_NSA_ILi0EEESW_EEEEENS5_IJNS4_10UnderscoreESZ_SZ_EEEEENS4_23SM90_TMA_LOAD_MULTICASTENS4_14ComposedLayoutINS4_7SwizzleILi3ELi4ELi3EEENS4_18smem_ptr_flag_bitsILi16EEENSU_INS5_IJNSA_ILi8EEENSA_ILi64EEEEEENS5_IJS19_SB_EEEEEEEvNS4_8identityENS4_13SM90_TMA_LOADES1D_vS1E_EENS_8epilogue10collective6detail29Sm90TmaWarpSpecializedAdapterINS1I_15DefaultEpilogueISJ_SK_SK_NS1H_6thread17LinearCombinationISJ_Li1EffLNS1M_9ScaleType4KindE0ELNS_15FloatRoundStyleE2ESJ_EENS1_15EpilogueDefaultEEEEEvvEEEEvNT_6ParamsE --------------------------
	.section	.nv.constant0._ZN7cutlass13device_kernelINS_4gemm6kernel13GemmUniversalIN4cute5tupleIJiiiiEEENS1_10collective13CollectiveMmaINS1_34MainloopSm90TmaGmmaWarpSpecializedILi4ENS5_IJNS4_1CILi1EEENSA_ILi2EEESB_EEENS1_35KernelTmaWarpSpecializedCooperativeEEENS5_IJNSA_ILi256EEENSA_ILi128EEESH_EEENS_6half_tENS5_IJlSB_lEEESJ_SK_NS4_8TiledMMAINS4_8MMA_AtomIJNS4_4SM904GMMA26MMA_64x128x16_F32F16F16_SSILNSO_5MajorE0ELSQ_0ELNSO_7ScaleInE1ELSR_1EEEEEENS4_6LayoutINS5_IJSC_SB_SB_EEENS5_IJSB_NSA_ILi0EEESW_EEEEENS5_IJNS4_10UnderscoreESZ_SZ_EEEEENS4_23SM90_TMA_LOAD_MULTICASTENS4_14ComposedLayoutINS4_7SwizzleILi3ELi4ELi3EEENS4_18smem_ptr_flag_bitsILi16EEENSU_INS5_IJNSA_ILi8EEENSA_ILi64EEEEEENS5_IJS19_SB_EEEEEEEvNS4_8identityENS4_13SM90_TMA_LOADES1D_vS1E_EENS_8epilogue10collective6detail29Sm90TmaWarpSpecializedAdapterINS1I_15DefaultEpilogueISJ_SK_SK_NS1H_6thread17LinearCombinationISJ_Li1EffLNS1M_9ScaleType4KindE0ELNS_15FloatRoundStyleE2ESJ_EENS1_15EpilogueDefaultEEEEEvvEEEEvNT_6ParamsE,"a",@progbits
	.sectionflags	@""
	.align	4
.nv.constant0._ZN7cutlass13device_kernelINS_4gemm6kernel13GemmUniversalIN4cute5tupleIJiiiiEEENS1_10collective13CollectiveMmaINS1_34MainloopSm90TmaGmmaWarpSpecializedILi4ENS5_IJNS4_1CILi1EEENSA_ILi2EEESB_EEENS1_35KernelTmaWarpSpecializedCooperativeEEENS5_IJNSA_ILi256EEENSA_ILi128EEESH_EEENS_6half_tENS5_IJlSB_lEEESJ_SK_NS4_8TiledMMAINS4_8MMA_AtomIJNS4_4SM904GMMA26MMA_64x128x16_F32F16F16_SSILNSO_5MajorE0ELSQ_0ELNSO_7ScaleInE1ELSR_1EEEEEENS4_6LayoutINS5_IJSC_SB_SB_EEENS5_IJSB_NSA_ILi0EEESW_EEEEENS5_IJNS4_10UnderscoreESZ_SZ_EEEEENS4_23SM90_TMA_LOAD_MULTICASTENS4_14ComposedLayoutINS4_7SwizzleILi3ELi4ELi3EEENS4_18smem_ptr_flag_bitsILi16EEENSU_INS5_IJNSA_ILi8EEENSA_ILi64EEEEEENS5_IJS19_SB_EEEEEEEvNS4_8identityENS4_13SM90_TMA_LOADES1D_vS1E_EENS_8epilogue10collective6detail29Sm90TmaWarpSpecializedAdapterINS1I_15DefaultEpilogueISJ_SK_SK_NS1H_6thread17LinearCombinationISJ_Li1EffLNS1M_9ScaleType4KindE0ELNS_15FloatRoundStyleE2ESJ_EENS1_15EpilogueDefaultEEEEEvvEEEEvNT_6ParamsE:
	.zero		1664


//--------------------- SYMBOLS --------------------------

	.type		.nv.reservedSmem.offset0,@object
	.size		.nv.reservedSmem.offset0,0x4
	.type		__assertfail,@function
